	.target	sm_90a

	.elftype	@"ET_EXEC"


//--------------------- .note.nv.tkinfo           --------------------------
	.section	.note.nv.tkinfo,"",@"SHT_NOTE"
	.sectionflags	@"SHF_NOTE_NV_TKINFO"
	.tkinfo
        /*0018*/ 	.word	0x00000002
        /*0030*/ 	.string	""
        /*0030*/ 	.string	"ptxas"
        /*0030*/ 	.string	"Cuda compilation tools, release 13.0, V13.0.88"
        /*0030*/ 	.string	"Build cuda_13.0.r13.0/compiler.36424714_0"
        /*0030*/ 	.string	"-arch sm_90a -m 64 "



//--------------------- .note.nv.cuinfo           --------------------------
	.section	.note.nv.cuinfo,"",@"SHT_NOTE"
	.sectionflags	@"SHF_NOTE_NV_CUINFO"
        /*0018*/ 	.short	0x0002
        /*001a*/ 	.short	0x005a
        /*001c*/ 	.short	0x0082
	.zero		2


//--------------------- .nv.info                  --------------------------
	.section	.nv.info,"",@"SHT_CUDA_INFO"
	.align	4


	//----- nvinfo : EIATTR_REGCOUNT
	.align		4
        /*0000*/ 	.byte	0x04, 0x2f
        /*0002*/ 	.short	(.L_15 - .L_14)
	.align		4
.L_14:
        /*0004*/ 	.word	index@(_ZN7cutlass13device_kernelINS_4gemm6kernel13GemmUniversalIN4cute5tupleIJiiiiEEENS1_10collective13CollectiveMmaINS1_34MainloopSm90TmaGmmaWarpSpecializedILi2ENS5_IJNS4_1CILi1EEESB_SB_EEENS1_35KernelTmaWarpSpecializedCooperativeEEENS5_IJNSA_ILi256EEENSA_ILi128EEESG_EEENS_6half_tENS5_IJlSB_lEEESI_SJ_NS4_8TiledMMAINS4_8MMA_AtomIJNS4_4SM904GMMA26MMA_64x128x16_F32F16F16_SSILNSN_5MajorE0ELSP_0ELNSN_7ScaleInE1ELSQ_1EEEEEENS4_6LayoutINS5_IJNSA_ILi2EEESB_SB_EEENS5_IJSB_NSA_ILi0EEESW_EEEEENS5_IJNS4_10UnderscoreESZ_SZ_EEEEENS4_13SM90_TMA_LOADENS4_14ComposedLayoutINS4_7SwizzleILi3ELi4ELi3EEENS4_18smem_ptr_flag_bitsILi16EEENST_INS5_IJNSA_ILi8EEENSA_ILi64EEEEEENS5_IJS19_SB_EEEEEEEvNS4_8identityES12_S1D_vS1E_EENS_8epilogue10collective6detail29Sm90TmaWarpSpecializedAdapterINS1H_15DefaultEpilogueISI_SJ_SJ_NS1G_6thread17LinearCombinationISI_Li1EffLNS1L_9ScaleType4KindE0ELNS_15FloatRoundStyleE2ESI_EENS1_15EpilogueDefaultEEEEEvvEEEEvNT_6ParamsE)
        /*0008*/ 	.word	0x000000a8


	//----- nvinfo : EIATTR_FRAME_SIZE
	.align		4
.L_15:
        /*000c*/ 	.byte	0x04, 0x11
        /*000e*/ 	.short	(.L_17 - .L_16)
	.align		4
.L_16:
        /*0010*/ 	.word	index@(_ZN7cutlass13device_kernelINS_4gemm6kernel13GemmUniversalIN4cute5tupleIJiiiiEEENS1_10collective13CollectiveMmaINS1_34MainloopSm90TmaGmmaWarpSpecializedILi2ENS5_IJNS4_1CILi1EEESB_SB_EEENS1_35KernelTmaWarpSpecializedCooperativeEEENS5_IJNSA_ILi256EEENSA_ILi128EEESG_EEENS_6half_tENS5_IJlSB_lEEESI_SJ_NS4_8TiledMMAINS4_8MMA_AtomIJNS4_4SM904GMMA26MMA_64x128x16_F32F16F16_SSILNSN_5MajorE0ELSP_0ELNSN_7ScaleInE1ELSQ_1EEEEEENS4_6LayoutINS5_IJNSA_ILi2EEESB_SB_EEENS5_IJSB_NSA_ILi0EEESW_EEEEENS5_IJNS4_10UnderscoreESZ_SZ_EEEEENS4_13SM90_TMA_LOADENS4_14ComposedLayoutINS4_7SwizzleILi3ELi4ELi3EEENS4_18smem_ptr_flag_bitsILi16EEENST_INS5_IJNSA_ILi8EEENSA_ILi64EEEEEENS5_IJS19_SB_EEEEEEEvNS4_8identityES12_S1D_vS1E_EENS_8epilogue10collective6detail29Sm90TmaWarpSpecializedAdapterINS1H_15DefaultEpilogueISI_SJ_SJ_NS1G_6thread17LinearCombinationISI_Li1EffLNS1L_9ScaleType4KindE0ELNS_15FloatRoundStyleE2ESI_EENS1_15EpilogueDefaultEEEEEvvEEEEvNT_6ParamsE)
        /*0014*/ 	.word	0x00000000


	//----- nvinfo : EIATTR_MIN_STACK_SIZE
	.align		4
.L_17:
        /*0018*/ 	.byte	0x04, 0x12
        /*001a*/ 	.short	(.L_19 - .L_18)
	.align		4
.L_18:
        /*001c*/ 	.word	index@(_ZN7cutlass13device_kernelINS_4gemm6kernel13GemmUniversalIN4cute5tupleIJiiiiEEENS1_10collective13CollectiveMmaINS1_34MainloopSm90TmaGmmaWarpSpecializedILi2ENS5_IJNS4_1CILi1EEESB_SB_EEENS1_35KernelTmaWarpSpecializedCooperativeEEENS5_IJNSA_ILi256EEENSA_ILi128EEESG_EEENS_6half_tENS5_IJlSB_lEEESI_SJ_NS4_8TiledMMAINS4_8MMA_AtomIJNS4_4SM904GMMA26MMA_64x128x16_F32F16F16_SSILNSN_5MajorE0ELSP_0ELNSN_7ScaleInE1ELSQ_1EEEEEENS4_6LayoutINS5_IJNSA_ILi2EEESB_SB_EEENS5_IJSB_NSA_ILi0EEESW_EEEEENS5_IJNS4_10UnderscoreESZ_SZ_EEEEENS4_13SM90_TMA_LOADENS4_14ComposedLayoutINS4_7SwizzleILi3ELi4ELi3EEENS4_18smem_ptr_flag_bitsILi16EEENST_INS5_IJNSA_ILi8EEENSA_ILi64EEEEEENS5_IJS19_SB_EEEEEEEvNS4_8identityES12_S1D_vS1E_EENS_8epilogue10collective6detail29Sm90TmaWarpSpecializedAdapterINS1H_15DefaultEpilogueISI_SJ_SJ_NS1G_6thread17LinearCombinationISI_Li1EffLNS1L_9ScaleType4KindE0ELNS_15FloatRoundStyleE2ESI_EENS1_15EpilogueDefaultEEEEEvvEEEEvNT_6ParamsE)
        /*0020*/ 	.word	0x00000000
.L_19:


//--------------------- .nv.compat                --------------------------
	.section	.nv.compat,"",@"SHT_CUDA_COMPAT_INFO"
	.align	4
        /*0000*/ 	.byte	0x02, 0x09, 0x01, 0x00, 0x02, 0x02, 0x04, 0x00, 0x02, 0x05, 0x05, 0x00, 0x03, 0x07, 0x01, 0x01
        /*0010*/ 	.byte	0x02, 0x03, 0x01, 0x00, 0x02, 0x06, 0x01, 0x00, 0x04, 0x0b, 0x08, 0x00, 0x00, 0x00, 0x00, 0x00
        /*0020*/ 	.byte	0x00, 0x00, 0x00, 0x00


//--------------------- .nv.info._ZN7cutlass13device_kernelINS_4gemm6kernel13GemmUniversalIN4cute5tupleIJiiiiEEENS1_10collective13CollectiveMmaINS1_34MainloopSm90TmaGmmaWarpSpecializedILi2ENS5_IJNS4_1CILi1EEESB_SB_EEENS1_35KernelTmaWarpSpecializedCooperativeEEENS5_IJNSA_ILi256EEENSA_ILi128EEESG_EEENS_6half_tENS5_IJlSB_lEEESI_SJ_NS4_8TiledMMAINS4_8MMA_AtomIJNS4_4SM904GMMA26MMA_64x128x16_F32F16F16_SSILNSN_5MajorE0ELSP_0ELNSN_7ScaleInE1ELSQ_1EEEEEENS4_6LayoutINS5_IJNSA_ILi2EEESB_SB_EEENS5_IJSB_NSA_ILi0EEESW_EEEEENS5_IJNS4_10UnderscoreESZ_SZ_EEEEENS4_13SM90_TMA_LOADENS4_14ComposedLayoutINS4_7SwizzleILi3ELi4ELi3EEENS4_18smem_ptr_flag_bitsILi16EEENST_INS5_IJNSA_ILi8EEENSA_ILi64EEEEEENS5_IJS19_SB_EEEEEEEvNS4_8identityES12_S1D_vS1E_EENS_8epilogue10collective6detail29Sm90TmaWarpSpecializedAdapterINS1H_15DefaultEpilogueISI_SJ_SJ_NS1G_6thread17LinearCombinationISI_Li1EffLNS1L_9ScaleType4KindE0ELNS_15FloatRoundStyleE2ESI_EENS1_15EpilogueDefaultEEEEEvvEEEEvNT_6ParamsE --------------------------
	.section	.nv.info._ZN7cutlass13device_kernelINS_4gemm6kernel13GemmUniversalIN4cute5tupleIJiiiiEEENS1_10collective13CollectiveMmaINS1_34MainloopSm90TmaGmmaWarpSpecializedILi2ENS5_IJNS4_1CILi1EEESB_SB_EEENS1_35KernelTmaWarpSpecializedCooperativeEEENS5_IJNSA_ILi256EEENSA_ILi128EEESG_EEENS_6half_tENS5_IJlSB_lEEESI_SJ_NS4_8TiledMMAINS4_8MMA_AtomIJNS4_4SM904GMMA26MMA_64x128x16_F32F16F16_SSILNSN_5MajorE0ELSP_0ELNSN_7ScaleInE1ELSQ_1EEEEEENS4_6LayoutINS5_IJNSA_ILi2EEESB_SB_EEENS5_IJSB_NSA_ILi0EEESW_EEEEENS5_IJNS4_10UnderscoreESZ_SZ_EEEEENS4_13SM90_TMA_LOADENS4_14ComposedLayoutINS4_7SwizzleILi3ELi4ELi3EEENS4_18smem_ptr_flag_bitsILi16EEENST_INS5_IJNSA_ILi8EEENSA_ILi64EEEEEENS5_IJS19_SB_EEEEEEEvNS4_8identityES12_S1D_vS1E_EENS_8epilogue10collective6detail29Sm90TmaWarpSpecializedAdapterINS1H_15DefaultEpilogueISI_SJ_SJ_NS1G_6thread17LinearCombinationISI_Li1EffLNS1L_9ScaleType4KindE0ELNS_15FloatRoundStyleE2ESI_EENS1_15EpilogueDefaultEEEEEvvEEEEvNT_6ParamsE,"",@"SHT_CUDA_INFO"
	.sectionflags	@""
	.align	4


	//----- nvinfo : EIATTR_CUDA_API_VERSION
	.align		4
        /*0000*/ 	.byte	0x04, 0x37
        /*0002*/ 	.short	(.L_21 - .L_20)
.L_20:
        /*0004*/ 	.word	0x00000082


	//----- nvinfo : EIATTR_KPARAM_INFO
	.align		4
.L_21:
        /*0008*/ 	.byte	0x04, 0x17
        /*000a*/ 	.short	(.L_23 - .L_22)
.L_22:
        /*000c*/ 	.word	0x00000000
        /*0010*/ 	.short	0x0000
        /*0012*/ 	.short	0x0070
        /*0014*/ 	.byte	0x00, 0xf0, 0x01, 0x10


	//----- nvinfo : EIATTR_SPARSE_MMA_MASK
	.align		4
.L_23:
        /*0018*/ 	.byte	0x03, 0x50
        /*001a*/ 	.short	0x0000


	//----- nvinfo : EIATTR_MAXREG_COUNT
	.align		4
        /*001c*/ 	.byte	0x03, 0x1b
        /*001e*/ 	.short	0x00a8


	//----- nvinfo : EIATTR_NUM_BARRIERS
	.align		4
        /*0020*/ 	.byte	0x02, 0x4c
        /*0022*/ 	.byte	0x01
	.zero		1


	//----- nvinfo : EIATTR_EXTERNS
	.align		4
        /*0024*/ 	.byte	0x04, 0x0f
        /*0026*/ 	.short	(.L_25 - .L_24)


	//   ....[0]....
	.align		4
.L_24:
        /*0028*/ 	.word	index@(__assertfail)


	//----- nvinfo : EIATTR_MERCURY_ISA_VERSION
	.align		4
.L_25:
        /*002c*/ 	.byte	0x03, 0x5f
        /*002e*/ 	.short	0x0101


	//----- nvinfo : EIATTR_INT_WARP_WIDE_INSTR_OFFSETS
	.align		4
        /*0030*/ 	.byte	0x04, 0x31
        /*0032*/ 	.short	(.L_27 - .L_26)


	//   ....[0]....
.L_26:
        /*0034*/ 	.word	0x00000370


	//   ....[1]....
        /*0038*/ 	.word	0x000003a0


	//   ....[2]....
        /*003c*/ 	.word	0x00000480


	//----- nvinfo : EIATTR_COOP_GROUP_MASK_REGIDS
	.align		4
.L_27:
        /*0040*/ 	.byte	0x04, 0x29
        /*0042*/ 	.short	(.L_29 - .L_28)


	//   ....[0]....
.L_28:
        /*0044*/ 	.word	0xffffffff


	//   ....[1]....
        /*0048*/ 	.word	0xffffffff


	//   ....[2]....
        /*004c*/ 	.word	0xffffffff


	//   ....[3]....
        /*0050*/ 	.word	0xffffffff


	//   ....[4]....
        /*0054*/ 	.word	0xffffffff


	//----- nvinfo : EIATTR_COOP_GROUP_INSTR_OFFSETS
	.align		4
.L_29:
        /*0058*/ 	.byte	0x04, 0x28
        /*005a*/ 	.short	(.L_31 - .L_30)


	//   ....[0]....
.L_30:
        /*005c*/ 	.word	0x00000060


	//   ....[1]....
        /*0060*/ 	.word	0x00000070


	//   ....[2]....
        /*0064*/ 	.word	0x00000130


	//   ....[3]....
        /*0068*/ 	.word	0x00000280


	//   ....[4]....
        /*006c*/ 	.word	0x00000f30


	//----- nvinfo : EIATTR_REG_RECONFIG
	.align		4
.L_31:
        /*0070*/ 	.byte	0x01, 0x54
	.zero		2


	//----- nvinfo : EIATTR_SYSCALL_OFFSETS
	.align		4
        /*0074*/ 	.byte	0x04, 0x46
        /*0076*/ 	.short	(.L_33 - .L_32)


	//   ....[0]....
.L_32:
        /*0078*/ 	.word	0x000010f0


	//----- nvinfo : EIATTR_MBARRIER_INSTR_OFFSETS
	.align		4
.L_33:
        /*007c*/ 	.byte	0x04, 0x39
        /*007e*/ 	.short	(.L_35 - .L_34)


	//   ....[0]....
.L_34:
        /*0080*/ 	.word	0x00000230
        /*0084*/ 	.word	0x000000ff
        /*0088*/ 	.word	0x00000000
        /*008c*/ 	.short	0x0100
        /*008e*/ 	.byte	0x08
	.zero		1


	//   ....[1]....
        /*0090*/ 	.word	0x00000240
        /*0094*/ 	.word	0x000000ff
        /*0098*/ 	.word	0x00000010
        /*009c*/ 	.short	0x0100
        /*009e*/ 	.byte	0x08
	.zero		1


	//   ....[2]....
        /*00a0*/ 	.word	0x00000250
        /*00a4*/ 	.word	0x000000ff
        /*00a8*/ 	.word	0x00000008
        /*00ac*/ 	.short	0x0100
        /*00ae*/ 	.byte	0x08
	.zero		1


	//   ....[3]....
        /*00b0*/ 	.word	0x00000260
        /*00b4*/ 	.word	0x000000ff
        /*00b8*/ 	.word	0x00000018
        /*00bc*/ 	.short	0x0100
        /*00be*/ 	.byte	0x08
	.zero		1


	//   ....[4]....
        /*00c0*/ 	.word	0x000004f0
        /*00c4*/ 	.word	0x000000ff
        /*00c8*/ 	.word	0x00000030
        /*00cc*/ 	.short	0x0100
        /*00ce*/ 	.byte	0x06
	.zero		1


	//   ....[5]....
        /*00d0*/ 	.word	0x00000550
        /*00d4*/ 	.word	0x000000ff
        /*00d8*/ 	.word	0x00000038
        /*00dc*/ 	.short	0x0100
        /*00de*/ 	.byte	0x06
	.zero		1


	//   ....[6]....
        /*00e0*/ 	.word	0x00001170
        /*00e4*/ 	.word	0x00000003
        /*00e8*/ 	.word	0x00000000
        /*00ec*/ 	.short	0x010a
        /*00ee*/ 	.byte	0x3f
	.zero		1


	//   ....[7]....
        /*00f0*/ 	.word	0x000011b0
        /*00f4*/ 	.word	0x00000003
        /*00f8*/ 	.word	0x00000000
        /*00fc*/ 	.short	0x010a
        /*00fe*/ 	.byte	0x3f
	.zero		1


	//   ....[8]....
        /*0100*/ 	.word	0x000019a0
        /*0104*/ 	.word	0x000000ff
        /*0108*/ 	.word	0x00000000
        /*010c*/ 	.short	0x010a
        /*010e*/ 	.byte	0x09
	.zero		1


	//   ....[9]....
        /*0110*/ 	.word	0x000019e0
        /*0114*/ 	.word	0x000000ff
        /*0118*/ 	.word	0x00000000
        /*011c*/ 	.short	0x010a
        /*011e*/ 	.byte	0x09
	.zero		1


	//   ....[10]....
        /*0120*/ 	.word	0x00002090
        /*0124*/ 	.word	0x000000ff
        /*0128*/ 	.word	0x00000000
        /*012c*/ 	.short	0x0101
        /*012e*/ 	.byte	0x08
	.zero		1


	//   ....[11]....
        /*0130*/ 	.word	0x00002270
        /*0134*/ 	.word	0x000000ff
        /*0138*/ 	.word	0x00000000
        /*013c*/ 	.short	0x0101
        /*013e*/ 	.byte	0x04
	.zero		1


	//   ....[12]....
        /*0140*/ 	.word	0x0000bb30
        /*0144*/ 	.word	0x0000000c
        /*0148*/ 	.word	0x00000010
        /*014c*/ 	.short	0x010a
        /*014e*/ 	.byte	0x3f
	.zero		1


	//   ....[13]....
        /*0150*/ 	.word	0x0000bfb0
        /*0154*/ 	.word	0x00000005
        /*0158*/ 	.word	0x00000038
        /*015c*/ 	.short	0x0101
        /*015e*/ 	.byte	0x3f
	.zero		1


	//   ....[14]....
        /*0160*/ 	.word	0x0000c6b0
        /*0164*/ 	.word	0x00000007
        /*0168*/ 	.word	0x00000000
        /*016c*/ 	.short	0x010a
        /*016e*/ 	.byte	0x3f
	.zero		1


	//   ....[15]....
        /*0170*/ 	.word	0x0000c730
        /*0174*/ 	.word	0x00000005
        /*0178*/ 	.word	0x00000000
        /*017c*/ 	.short	0x010a
        /*017e*/ 	.byte	0x3f
	.zero		1


	//   ....[16]....
        /*0180*/ 	.word	0x0000c790
        /*0184*/ 	.word	0x00000003
        /*0188*/ 	.word	0x00000000
        /*018c*/ 	.short	0x010a
        /*018e*/ 	.byte	0x3f
	.zero		1


	//   ....[17]....
        /*0190*/ 	.word	0x0000c7f0
        /*0194*/ 	.word	0x00000004
        /*0198*/ 	.word	0x00000000
        /*019c*/ 	.short	0x010a
        /*019e*/ 	.byte	0x3f
	.zero		1


	//   ....[18]....
        /*01a0*/ 	.word	0x0000c8c0
        /*01a4*/ 	.word	0x0000000c
        /*01a8*/ 	.word	0x00000010
        /*01ac*/ 	.short	0x010a
        /*01ae*/ 	.byte	0x3f
	.zero		1


	//   ....[19]....
        /*01b0*/ 	.word	0x0000c990
        /*01b4*/ 	.word	0x00000007
        /*01b8*/ 	.word	0x00000000
        /*01bc*/ 	.short	0x010a
        /*01be*/ 	.byte	0x3f
	.zero		1


	//----- nvinfo : EIATTR_NUM_MBARRIERS
	.align		4
.L_35:
        /*01c0*/ 	.byte	0x03, 0x38
        /*01c2*/ 	.short	0x0006


	//----- nvinfo : EIATTR_EXIT_INSTR_OFFSETS
	.align		4
        /*01c4*/ 	.byte	0x04, 0x1c
        /*01c6*/ 	.short	(.L_37 - .L_36)


	//   ....[0]....
.L_36:
        /*01c8*/ 	.word	0x000005a0


	//   ....[1]....
        /*01cc*/ 	.word	0x00000e60


	//   ....[2]....
        /*01d0*/ 	.word	0x0000b1a0


	//   ....[3]....
        /*01d4*/ 	.word	0x0000b7d0


	//   ....[4]....
        /*01d8*/ 	.word	0x0000c780


	//----- nvinfo : EIATTR_MAX_THREADS
	.align		4
.L_37:
        /*01dc*/ 	.byte	0x04, 0x05
        /*01de*/ 	.short	(.L_39 - .L_38)
.L_38:
        /*01e0*/ 	.word	0x00000180
        /*01e4*/ 	.word	0x00000001
        /*01e8*/ 	.word	0x00000001


	//----- nvinfo : EIATTR_CRS_STACK_SIZE
	.align		4
.L_39:
        /*01ec*/ 	.byte	0x04, 0x1e
        /*01ee*/ 	.short	(.L_41 - .L_40)
.L_40:
        /*01f0*/ 	.word	0x00000000


	//----- nvinfo : EIATTR_CBANK_PARAM_SIZE
	.align		4
.L_41:
        /*01f4*/ 	.byte	0x03, 0x19
        /*01f6*/ 	.short	0x0470


	//----- nvinfo : EIATTR_PARAM_CBANK
	.align		4
        /*01f8*/ 	.byte	0x04, 0x0a
        /*01fa*/ 	.short	(.L_43 - .L_42)
	.align		4
.L_42:
        /*01fc*/ 	.word	index@(.nv.constant0._ZN7cutlass13device_kernelINS_4gemm6kernel13GemmUniversalIN4cute5tupleIJiiiiEEENS1_10collective13CollectiveMmaINS1_34MainloopSm90TmaGmmaWarpSpecializedILi2ENS5_IJNS4_1CILi1EEESB_SB_EEENS1_35KernelTmaWarpSpecializedCooperativeEEENS5_IJNSA_ILi256EEENSA_ILi128EEESG_EEENS_6half_tENS5_IJlSB_lEEESI_SJ_NS4_8TiledMMAINS4_8MMA_AtomIJNS4_4SM904GMMA26MMA_64x128x16_F32F16F16_SSILNSN_5MajorE0ELSP_0ELNSN_7ScaleInE1ELSQ_1EEEEEENS4_6LayoutINS5_IJNSA_ILi2EEESB_SB_EEENS5_IJSB_NSA_ILi0EEESW_EEEEENS5_IJNS4_10UnderscoreESZ_SZ_EEEEENS4_13SM90_TMA_LOADENS4_14ComposedLayoutINS4_7SwizzleILi3ELi4ELi3EEENS4_18smem_ptr_flag_bitsILi16EEENST_INS5_IJNSA_ILi8EEENSA_ILi64EEEEEENS5_IJS19_SB_EEEEEEEvNS4_8identityES12_S1D_vS1E_EENS_8epilogue10collective6detail29Sm90TmaWarpSpecializedAdapterINS1H_15DefaultEpilogueISI_SJ_SJ_NS1G_6thread17LinearCombinationISI_Li1EffLNS1L_9ScaleType4KindE0ELNS_15FloatRoundStyleE2ESI_EENS1_15EpilogueDefaultEEEEEvvEEEEvNT_6ParamsE)
        /*0200*/ 	.short	0x0210
        /*0202*/ 	.short	0x0470


	//----- nvinfo : EIATTR_SW_WAR
	.align		4
.L_43:
        /*0204*/ 	.byte	0x04, 0x36
        /*0206*/ 	.short	(.L_45 - .L_44)
.L_44:
        /*0208*/ 	.word	0x00000008
.L_45:


//--------------------- .nv.callgraph             --------------------------
	.section	.nv.callgraph,"",@"SHT_CUDA_CALLGRAPH"
	.align	4
	.sectionentsize	8
	.align		4
        /*0000*/ 	.word	0x00000000
	.align		4
        /*0004*/ 	.word	0xffffffff
	.align		4
        /*0008*/ 	.word	index@(_ZN7cutlass13device_kernelINS_4gemm6kernel13GemmUniversalIN4cute5tupleIJiiiiEEENS1_10collective13CollectiveMmaINS1_34MainloopSm90TmaGmmaWarpSpecializedILi2ENS5_IJNS4_1CILi1EEESB_SB_EEENS1_35KernelTmaWarpSpecializedCooperativeEEENS5_IJNSA_ILi256EEENSA_ILi128EEESG_EEENS_6half_tENS5_IJlSB_lEEESI_SJ_NS4_8TiledMMAINS4_8MMA_AtomIJNS4_4SM904GMMA26MMA_64x128x16_F32F16F16_SSILNSN_5MajorE0ELSP_0ELNSN_7ScaleInE1ELSQ_1EEEEEENS4_6LayoutINS5_IJNSA_ILi2EEESB_SB_EEENS5_IJSB_NSA_ILi0EEESW_EEEEENS5_IJNS4_10UnderscoreESZ_SZ_EEEEENS4_13SM90_TMA_LOADENS4_14ComposedLayoutINS4_7SwizzleILi3ELi4ELi3EEENS4_18smem_ptr_flag_bitsILi16EEENST_INS5_IJNSA_ILi8EEENSA_ILi64EEEEEENS5_IJS19_SB_EEEEEEEvNS4_8identityES12_S1D_vS1E_EENS_8epilogue10collective6detail29Sm90TmaWarpSpecializedAdapterINS1H_15DefaultEpilogueISI_SJ_SJ_NS1G_6thread17LinearCombinationISI_Li1EffLNS1L_9ScaleType4KindE0ELNS_15FloatRoundStyleE2ESI_EENS1_15EpilogueDefaultEEEEEvvEEEEvNT_6ParamsE)
	.align		4
        /*000c*/ 	.word	index@(__assertfail)
	.align		4
        /*0010*/ 	.word	0x00000000
	.align		4
        /*0014*/ 	.word	0xfffffffe
	.align		4
        /*0018*/ 	.word	0x00000000
	.align		4
        /*001c*/ 	.word	0xfffffffd
	.align		4
        /*0020*/ 	.word	0x00000000
	.align		4
        /*0024*/ 	.word	0xfffffffc


//--------------------- .nv.constant4             --------------------------
	.section	.nv.constant4,"a",@progbits
	.align	8
	.align		8
.nv.constant4:
        /*0000*/ 	.dword	__assertfail
	.align		8
        /*0008*/ 	.dword	__unnamed_1
	.align		8
        /*0010*/ 	.dword	_ZN39_INTERNAL_619859f8_4_k_cu_0d8e9ce3_26834cuda3std3__45__cpo5beginE
	.align		8
        /*0018*/ 	.dword	_ZN39_INTERNAL_619859f8_4_k_cu_0d8e9ce3_26834cuda3std3__45__cpo3endE
	.align		8
        /*0020*/ 	.dword	_ZN39_INTERNAL_619859f8_4_k_cu_0d8e9ce3_26834cuda3std3__45__cpo6cbeginE
	.align		8
        /*0028*/ 	.dword	_ZN39_INTERNAL_619859f8_4_k_cu_0d8e9ce3_26834cuda3std3__45__cpo4cendE
	.align		8
        /*0030*/ 	.dword	_ZN39_INTERNAL_619859f8_4_k_cu_0d8e9ce3_26834cuda3std3__441_GLOBAL__N__619859f8_4_k_cu_0d8e9ce3_26836ignoreE
	.align		8
        /*0038*/ 	.dword	_ZN39_INTERNAL_619859f8_4_k_cu_0d8e9ce3_26834cuda3std3__419piecewise_constructE
	.align		8
        /*0040*/ 	.dword	_ZN39_INTERNAL_619859f8_4_k_cu_0d8e9ce3_26834cuda3std3__48in_placeE
	.align		8
        /*0048*/ 	.dword	_ZN39_INTERNAL_619859f8_4_k_cu_0d8e9ce3_26834cuda3std6ranges3__45__cpo4swapE
	.align		8
        /*0050*/ 	.dword	_ZN39_INTERNAL_619859f8_4_k_cu_0d8e9ce3_26834cuda3std6ranges3__45__cpo9iter_moveE
	.align		8
        /*0058*/ 	.dword	_ZN39_INTERNAL_619859f8_4_k_cu_0d8e9ce3_26834cute7productE
	.align		8
        /*0060*/ 	.dword	_ZN39_INTERNAL_619859f8_4_k_cu_0d8e9ce3_26834cute1_E
	.align		8
        /*0068*/ 	.dword	$str$22
	.align		8
        /*0070*/ 	.dword	$str$23


//--------------------- .text._ZN7cutlass13device_kernelINS_4gemm6kernel13GemmUniversalIN4cute5tupleIJiiiiEEENS1_10collective13CollectiveMmaINS1_34MainloopSm90TmaGmmaWarpSpecializedILi2ENS5_IJNS4_1CILi1EEESB_SB_EEENS1_35KernelTmaWarpSpecializedCooperativeEEENS5_IJNSA_ILi256EEENSA_ILi128EEESG_EEENS_6half_tENS5_IJlSB_lEEESI_SJ_NS4_8TiledMMAINS4_8MMA_AtomIJNS4_4SM904GMMA26MMA_64x128x16_F32F16F16_SSILNSN_5MajorE0ELSP_0ELNSN_7ScaleInE1ELSQ_1EEEEEENS4_6LayoutINS5_IJNSA_ILi2EEESB_SB_EEENS5_IJSB_NSA_ILi0EEESW_EEEEENS5_IJNS4_10UnderscoreESZ_SZ_EEEEENS4_13SM90_TMA_LOADENS4_14ComposedLayoutINS4_7SwizzleILi3ELi4ELi3EEENS4_18smem_ptr_flag_bitsILi16EEENST_INS5_IJNSA_ILi8EEENSA_ILi64EEEEEENS5_IJS19_SB_EEEEEEEvNS4_8identityES12_S1D_vS1E_EENS_8epilogue10collective6detail29Sm90TmaWarpSpecializedAdapterINS1H_15DefaultEpilogueISI_SJ_SJ_NS1G_6thread17LinearCombinationISI_Li1EffLNS1L_9ScaleType4KindE0ELNS_15FloatRoundStyleE2ESI_EENS1_15EpilogueDefaultEEEEEvvEEEEvNT_6ParamsE --------------------------
	.section	.text._ZN7cutlass13device_kernelINS_4gemm6kernel13GemmUniversalIN4cute5tupleIJiiiiEEENS1_10collective13CollectiveMmaINS1_34MainloopSm90TmaGmmaWarpSpecializedILi2ENS5_IJNS4_1CILi1EEESB_SB_EEENS1_35KernelTmaWarpSpecializedCooperativeEEENS5_IJNSA_ILi256EEENSA_ILi128EEESG_EEENS_6half_tENS5_IJlSB_lEEESI_SJ_NS4_8TiledMMAINS4_8MMA_AtomIJNS4_4SM904GMMA26MMA_64x128x16_F32F16F16_SSILNSN_5MajorE0ELSP_0ELNSN_7ScaleInE1ELSQ_1EEEEEENS4_6LayoutINS5_IJNSA_ILi2EEESB_SB_EEENS5_IJSB_NSA_ILi0EEESW_EEEEENS5_IJNS4_10UnderscoreESZ_SZ_EEEEENS4_13SM90_TMA_LOADENS4_14ComposedLayoutINS4_7SwizzleILi3ELi4ELi3EEENS4_18smem_ptr_flag_bitsILi16EEENST_INS5_IJNSA_ILi8EEENSA_ILi64EEEEEENS5_IJS19_SB_EEEEEEEvNS4_8identityES12_S1D_vS1E_EENS_8epilogue10collective6detail29Sm90TmaWarpSpecializedAdapterINS1H_15DefaultEpilogueISI_SJ_SJ_NS1G_6thread17LinearCombinationISI_Li1EffLNS1L_9ScaleType4KindE0ELNS_15FloatRoundStyleE2ESI_EENS1_15EpilogueDefaultEEEEEvvEEEEvNT_6ParamsE,"ax",@progbits
	.align	128
.text._ZN7cutlass13device_kernelINS_4gemm6kernel13GemmUniversalIN4cute5tupleIJiiiiEEENS1_10collective13CollectiveMmaINS1_34MainloopSm90TmaGmmaWarpSpecializedILi2ENS5_IJNS4_1CILi1EEESB_SB_EEENS1_35KernelTmaWarpSpecializedCooperativeEEENS5_IJNSA_ILi256EEENSA_ILi128EEESG_EEENS_6half_tENS5_IJlSB_lEEESI_SJ_NS4_8TiledMMAINS4_8MMA_AtomIJNS4_4SM904GMMA26MMA_64x128x16_F32F16F16_SSILNSN_5MajorE0ELSP_0ELNSN_7ScaleInE1ELSQ_1EEEEEENS4_6LayoutINS5_IJNSA_ILi2EEESB_SB_EEENS5_IJSB_NSA_ILi0EEESW_EEEEENS5_IJNS4_10UnderscoreESZ_SZ_EEEEENS4_13SM90_TMA_LOADENS4_14ComposedLayoutINS4_7SwizzleILi3ELi4ELi3EEENS4_18smem_ptr_flag_bitsILi16EEENST_INS5_IJNSA_ILi8EEENSA_ILi64EEEEEENS5_IJS19_SB_EEEEEEEvNS4_8identityES12_S1D_vS1E_EENS_8epilogue10collective6detail29Sm90TmaWarpSpecializedAdapterINS1H_15DefaultEpilogueISI_SJ_SJ_NS1G_6thread17LinearCombinationISI_Li1EffLNS1L_9ScaleType4KindE0ELNS_15FloatRoundStyleE2ESI_EENS1_15EpilogueDefaultEEEEEvvEEEEvNT_6ParamsE:
        .type           _ZN7cutlass13device_kernelINS_4gemm6kernel13GemmUniversalIN4cute5tupleIJiiiiEEENS1_10collective13CollectiveMmaINS1_34MainloopSm90TmaGmmaWarpSpecializedILi2ENS5_IJNS4_1CILi1EEESB_SB_EEENS1_35KernelTmaWarpSpecializedCooperativeEEENS5_IJNSA_ILi256EEENSA_ILi128EEESG_EEENS_6half_tENS5_IJlSB_lEEESI_SJ_NS4_8TiledMMAINS4_8MMA_AtomIJNS4_4SM904GMMA26MMA_64x128x16_F32F16F16_SSILNSN_5MajorE0ELSP_0ELNSN_7ScaleInE1ELSQ_1EEEEEENS4_6LayoutINS5_IJNSA_ILi2EEESB_SB_EEENS5_IJSB_NSA_ILi0EEESW_EEEEENS5_IJNS4_10UnderscoreESZ_SZ_EEEEENS4_13SM90_TMA_LOADENS4_14ComposedLayoutINS4_7SwizzleILi3ELi4ELi3EEENS4_18smem_ptr_flag_bitsILi16EEENST_INS5_IJNSA_ILi8EEENSA_ILi64EEEEEENS5_IJS19_SB_EEEEEEEvNS4_8identityES12_S1D_vS1E_EENS_8epilogue10collective6detail29Sm90TmaWarpSpecializedAdapterINS1H_15DefaultEpilogueISI_SJ_SJ_NS1G_6thread17LinearCombinationISI_Li1EffLNS1L_9ScaleType4KindE0ELNS_15FloatRoundStyleE2ESI_EENS1_15EpilogueDefaultEEEEEvvEEEEvNT_6ParamsE,@function
        .size           _ZN7cutlass13device_kernelINS_4gemm6kernel13GemmUniversalIN4cute5tupleIJiiiiEEENS1_10collective13CollectiveMmaINS1_34MainloopSm90TmaGmmaWarpSpecializedILi2ENS5_IJNS4_1CILi1EEESB_SB_EEENS1_35KernelTmaWarpSpecializedCooperativeEEENS5_IJNSA_ILi256EEENSA_ILi128EEESG_EEENS_6half_tENS5_IJlSB_lEEESI_SJ_NS4_8TiledMMAINS4_8MMA_AtomIJNS4_4SM904GMMA26MMA_64x128x16_F32F16F16_SSILNSN_5MajorE0ELSP_0ELNSN_7ScaleInE1ELSQ_1EEEEEENS4_6LayoutINS5_IJNSA_ILi2EEESB_SB_EEENS5_IJSB_NSA_ILi0EEESW_EEEEENS5_IJNS4_10UnderscoreESZ_SZ_EEEEENS4_13SM90_TMA_LOADENS4_14ComposedLayoutINS4_7SwizzleILi3ELi4ELi3EEENS4_18smem_ptr_flag_bitsILi16EEENST_INS5_IJNSA_ILi8EEENSA_ILi64EEEEEENS5_IJS19_SB_EEEEEEEvNS4_8identityES12_S1D_vS1E_EENS_8epilogue10collective6detail29Sm90TmaWarpSpecializedAdapterINS1H_15DefaultEpilogueISI_SJ_SJ_NS1G_6thread17LinearCombinationISI_Li1EffLNS1L_9ScaleType4KindE0ELNS_15FloatRoundStyleE2ESI_EENS1_15EpilogueDefaultEEEEEvvEEEEvNT_6ParamsE,(.L_x_316 - _ZN7cutlass13device_kernelINS_4gemm6kernel13GemmUniversalIN4cute5tupleIJiiiiEEENS1_10collective13CollectiveMmaINS1_34MainloopSm90TmaGmmaWarpSpecializedILi2ENS5_IJNS4_1CILi1EEESB_SB_EEENS1_35KernelTmaWarpSpecializedCooperativeEEENS5_IJNSA_ILi256EEENSA_ILi128EEESG_EEENS_6half_tENS5_IJlSB_lEEESI_SJ_NS4_8TiledMMAINS4_8MMA_AtomIJNS4_4SM904GMMA26MMA_64x128x16_F32F16F16_SSILNSN_5MajorE0ELSP_0ELNSN_7ScaleInE1ELSQ_1EEEEEENS4_6LayoutINS5_IJNSA_ILi2EEESB_SB_EEENS5_IJSB_NSA_ILi0EEESW_EEEEENS5_IJNS4_10UnderscoreESZ_SZ_EEEEENS4_13SM90_TMA_LOADENS4_14ComposedLayoutINS4_7SwizzleILi3ELi4ELi3EEENS4_18smem_ptr_flag_bitsILi16EEENST_INS5_IJNSA_ILi8EEENSA_ILi64EEEEEENS5_IJS19_SB_EEEEEEEvNS4_8identityES12_S1D_vS1E_EENS_8epilogue10collective6detail29Sm90TmaWarpSpecializedAdapterINS1H_15DefaultEpilogueISI_SJ_SJ_NS1G_6thread17LinearCombinationISI_Li1EffLNS1L_9ScaleType4KindE0ELNS_15FloatRoundStyleE2ESI_EENS1_15EpilogueDefaultEEEEEvvEEEEvNT_6ParamsE)
        .other          _ZN7cutlass13device_kernelINS_4gemm6kernel13GemmUniversalIN4cute5tupleIJiiiiEEENS1_10collective13CollectiveMmaINS1_34MainloopSm90TmaGmmaWarpSpecializedILi2ENS5_IJNS4_1CILi1EEESB_SB_EEENS1_35KernelTmaWarpSpecializedCooperativeEEENS5_IJNSA_ILi256EEENSA_ILi128EEESG_EEENS_6half_tENS5_IJlSB_lEEESI_SJ_NS4_8TiledMMAINS4_8MMA_AtomIJNS4_4SM904GMMA26MMA_64x128x16_F32F16F16_SSILNSN_5MajorE0ELSP_0ELNSN_7ScaleInE1ELSQ_1EEEEEENS4_6LayoutINS5_IJNSA_ILi2EEESB_SB_EEENS5_IJSB_NSA_ILi0EEESW_EEEEENS5_IJNS4_10UnderscoreESZ_SZ_EEEEENS4_13SM90_TMA_LOADENS4_14ComposedLayoutINS4_7SwizzleILi3ELi4ELi3EEENS4_18smem_ptr_flag_bitsILi16EEENST_INS5_IJNSA_ILi8EEENSA_ILi64EEEEEENS5_IJS19_SB_EEEEEEEvNS4_8identityES12_S1D_vS1E_EENS_8epilogue10collective6detail29Sm90TmaWarpSpecializedAdapterINS1H_15DefaultEpilogueISI_SJ_SJ_NS1G_6thread17LinearCombinationISI_Li1EffLNS1L_9ScaleType4KindE0ELNS_15FloatRoundStyleE2ESI_EENS1_15EpilogueDefaultEEEEEvvEEEEvNT_6ParamsE,@"STO_CUDA_ENTRY STV_DEFAULT"
_ZN7cutlass13device_kernelINS_4gemm6kernel13GemmUniversalIN4cute5tupleIJiiiiEEENS1_10collective13CollectiveMmaINS1_34MainloopSm90TmaGmmaWarpSpecializedILi2ENS5_IJNS4_1CILi1EEESB_SB_EEENS1_35KernelTmaWarpSpecializedCooperativeEEENS5_IJNSA_ILi256EEENSA_ILi128EEESG_EEENS_6half_tENS5_IJlSB_lEEESI_SJ_NS4_8TiledMMAINS4_8MMA_AtomIJNS4_4SM904GMMA26MMA_64x128x16_F32F16F16_SSILNSN_5MajorE0ELSP_0ELNSN_7ScaleInE1ELSQ_1EEEEEENS4_6LayoutINS5_IJNSA_ILi2EEESB_SB_EEENS5_IJSB_NSA_ILi0EEESW_EEEEENS5_IJNS4_10UnderscoreESZ_SZ_EEEEENS4_13SM90_TMA_LOADENS4_14ComposedLayoutINS4_7SwizzleILi3ELi4ELi3EEENS4_18smem_ptr_flag_bitsILi16EEENST_INS5_IJNSA_ILi8EEENSA_ILi64EEEEEENS5_IJS19_SB_EEEEEEEvNS4_8identityES12_S1D_vS1E_EENS_8epilogue10collective6detail29Sm90TmaWarpSpecializedAdapterINS1H_15DefaultEpilogueISI_SJ_SJ_NS1G_6thread17LinearCombinationISI_Li1EffLNS1L_9ScaleType4KindE0ELNS_15FloatRoundStyleE2ESI_EENS1_15EpilogueDefaultEEEEEvvEEEEvNT_6ParamsE:
[----:B------:R-:W0:Y:S01]  /*0000*/  LDC R1, c[0x0][0x28] ;  /* 0x00000a00ff017b82 */ /* 0x000e220000000800 */
[----:B------:R-:W1:Y:S01]  /*0010*/  S2R R18, SR_TID.X ;  /* 0x0000000000127919 */ /* 0x000e620000002100 */
[----:B------:R-:W-:Y:S01]  /*0020*/  ELECT P0, URZ, PT ;  /* 0x00000000003f782f */ /* 0x000fe20003800000 */
[----:B------:R-:W-:Y:S01]  /*0030*/  BSSY B0, `(.L_x_0) ;  /* 0x000000f000007945 */ /* 0x000fe20003800000 */
[--C-:B-1----:R-:W-:Y:S02]  /*0040*/  SHF.R.U32.HI R0, RZ, 0x5, R18.reuse ;  /* 0x00000005ff007819 */ /* 0x102fe40000011612 */
[----:B------:R-:W-:-:S03]  /*0050*/  SHF.R.U32.HI R22, RZ, 0x7, R18 ;  /* 0x00000007ff167819 */ /* 0x000fc60000011612 */
[----:B------:R-:W1:Y:S04]  /*0060*/  SHFL.IDX PT, R5, R0, RZ, 0x1f ;  /* 0x00001fff00057589 */ /* 0x000e6800000e0000 */
[----:B------:R2:W3:Y:S01]  /*0070*/  SHFL.IDX PT, R8, R22, RZ, 0x1f ;  /* 0x00001fff16087589 */ /* 0x0004e200000e0000 */
[----:B-1----:R-:W-:-:S13]  /*0080*/  ISETP.NE.OR P0, PT, R5, RZ, !P0 ;  /* 0x000000ff0500720c */ /* 0x002fda0004705670 */
[----:B0-23--:R-:W-:Y:S05]  /*0090*/  @P0 BRA `(.L_x_1) ;  /* 0x0000000000200947 */ /* 0x00dfea0003800000 */
[----:B------:R-:W-:Y:S02]  /*00a0*/  ULDC.64 UR4, c[0x0][0x198] ;  /* 0x0000660000047ab9 */ /* 0x000fe40000000a00 */
[----:B------:R-:W-:Y:S02]  /*00b0*/  UIADD3 UR6, UP0, UR4, 0xf0, URZ ;  /* 0x000000f004067890 */ /* 0x000fe4000ff1e03f */
[----:B------:R-:W-:Y:S02]  /*00c0*/  UIADD3 UR4, UP1, UR4, 0x1f0, URZ ;  /* 0x000001f004047890 */ /* 0x000fe4000ff3e03f */
[----:B------:R-:W-:Y:S02]  /*00d0*/  UIADD3.X UR7, URZ, UR5, URZ, UP0, !UPT ;  /* 0x000000053f077290 */ /* 0x000fe400087fe43f */
[----:B------:R-:W-:-:S07]  /*00e0*/  UIADD3.X UR5, URZ, UR5, URZ, UP1, !UPT ;  /* 0x000000053f057290 */ /* 0x000fce0008ffe43f */
[----:B------:R0:W-:Y:S02]  /*00f0*/  UTMACCTL.PF [UR6] ;  /* 0x00000000060079b9 */ /* 0x0001e40008040000 */
[----:B------:R0:W-:Y:S02]  /*0100*/  UTMACCTL.PF [UR4] ;  /* 0x00000000040079b9 */ /* 0x0001e40008040000 */
[----:B0-----:R-:W-:Y:S01]  /*0110*/  NOP ;  /* 0x0000000000007918 */ /* 0x001fe20000000000 */
.L_x_1:
[----:B------:R-:W-:Y:S05]  /*0120*/  BSYNC B0 ;  /* 0x0000000000007941 */ /* 0x000fea0003800000 */
.L_x_0:
[----:B------:R-:W0:Y:S02]  /*0130*/  SHFL.IDX PT, R2, R0, RZ, 0x1f ;  /* 0x00001fff00027589 */ /* 0x000e2400000e0000 */
[----:B0-----:R-:W-:-:S13]  /*0140*/  ISETP.NE.AND P0, PT, R2, RZ, PT ;  /* 0x000000ff0200720c */ /* 0x001fda0003f05270 */
[----:B------:R-:W-:Y:S05]  /*0150*/  @P0 BRA `(.L_x_2) ;  /* 0x0000000000480947 */ /* 0x000fea0003800000 */
[----:B------:R-:W0:Y:S01]  /*0160*/  S2UR UR8, SR_CgaCtaId ;  /* 0x00000000000879c3 */ /* 0x000e220000008800 */
[----:B------:R-:W-:Y:S01]  /*0170*/  UMOV UR4, 0x400 ;  /* 0x0000040000047882 */ /* 0x000fe20000000000 */
[----:B------:R-:W-:Y:S01]  /*0180*/  UMOV UR5, 0x1 ;  /* 0x0000000100057882 */ /* 0x000fe20000000000 */
[----:B------:R-:W-:Y:S01]  /*0190*/  UMOV UR6, 0x100 ;  /* 0x0000010000067882 */ /* 0x000fe20000000000 */
[----:B------:R-:W-:Y:S01]  /*01a0*/  ELECT P0, URZ, PT ;  /* 0x00000000003f782f */ /* 0x000fe20003800000 */
[----:B------:R-:W-:-:S04]  /*01b0*/  UIADD3 UR6, -UR6, 0x100000, URZ ;  /* 0x0010000006067890 */ /* 0x000fc8000fffe13f */
[----:B------:R-:W-:Y:S02]  /*01c0*/  USHF.L.U32 UR7, UR6, 0xb, URZ ;  /* 0x0000000b06077899 */ /* 0x000fe4000800063f */
[----:B------:R-:W-:Y:S02]  /*01d0*/  USHF.L.U32 UR6, UR6, 0x1, URZ ;  /* 0x0000000106067899 */ /* 0x000fe4000800063f */
[----:B0-----:R-:W-:Y:S02]  /*01e0*/  ULEA UR8, UR8, UR4, 0x18 ;  /* 0x0000000408087291 */ /* 0x001fe4000f8ec03f */
[----:B------:R-:W-:-:S04]  /*01f0*/  UIADD3 UR4, -UR5, 0x100000, URZ ;  /* 0x0010000005047890 */ /* 0x000fc8000fffe13f */
[----:B------:R-:W-:Y:S02]  /*0200*/  USHF.L.U32 UR5, UR4, 0xb, URZ ;  /* 0x0000000b04057899 */ /* 0x000fe4000800063f */
[----:B------:R-:W-:Y:S01]  /*0210*/  USHF.L.U32 UR4, UR4, 0x1, URZ ;  /* 0x0000000104047899 */ /* 0x000fe2000800063f */
[----:B------:R-:W0:Y:S11]  /*0220*/  FENCE.VIEW.ASYNC.S ;  /* 0x00000000000073c6 */ /* 0x000e360000000000 */
[----:B0-----:R0:W1:Y:S01]  /*0230*/  SYNCS.EXCH.64 URZ, [UR8], UR4 ;  /* 0x00000004083f75b2 */ /* 0x0010620008000100 */
[----:B------:R0:W2:Y:S01]  /*0240*/  SYNCS.EXCH.64 URZ, [UR8+0x10], UR6 ;  /* 0x00001006083f75b2 */ /* 0x0000a20008000100 */
[----:B------:R0:W3:Y:S01]  /*0250*/  SYNCS.EXCH.64 URZ, [UR8+0x8], UR4 ;  /* 0x00000804083f75b2 */ /* 0x0000e20008000100 */
[----:B------:R0:W4:Y:S01]  /*0260*/  SYNCS.EXCH.64 URZ, [UR8+0x18], UR6 ;  /* 0x00001806083f75b2 */ /* 0x0001220008000100 */
[----:B------:R-:W-:Y:S01]  /*0270*/  NOP ;  /* 0x0000000000007918 */ /* 0x000fe20000000000 */
.L_x_2:
[----:B------:R-:W5:Y:S01]  /*0280*/  SHFL.IDX PT, R0, R0, RZ, 0x1f ;  /* 0x00001fff00007589 */ /* 0x000f6200000e0000 */
[----:B------:R-:W1:Y:S01]  /*0290*/  LDC R2, c[0x0][0x65c] ;  /* 0x00019700ff027b82 */ /* 0x000e620000000800 */
[----:B------:R-:W-:Y:S02]  /*02a0*/  ELECT P0, URZ, PT ;  /* 0x00000000003f782f */ /* 0x000fe40003800000 */
[----:B------:R-:W-:Y:S01]  /*02b0*/  SHF.R.S32.HI R6, RZ, 0x1f, R5 ;  /* 0x0000001fff067819 */ /* 0x000fe20000011405 */
[----:B------:R-:W2:Y:S01]  /*02c0*/  S2R R3, SR_CTAID.Y ;  /* 0x0000000000037919 */ /* 0x000ea20000002600 */
[----:B0-----:R-:W-:Y:S01]  /*02d0*/  UMOV UR4, 0x20 ;  /* 0x0000002000047882 */ /* 0x001fe20000000000 */
[----:B------:R-:W-:Y:S01]  /*02e0*/  ISETP.NE.AND P2, PT, R8, RZ, PT ;  /* 0x000000ff0800720c */ /* 0x000fe20003f45270 */
[----:B------:R-:W-:Y:S01]  /*02f0*/  NOP ;  /* 0x0000000000007918 */ /* 0x000fe20000000000 */
[----:B------:R-:W0:Y:S01]  /*0300*/  S2R R4, SR_CTAID.X ;  /* 0x0000000000047919 */ /* 0x000e220000002500 */
[----:B------:R-:W-:Y:S01]  /*0310*/  LEA.HI R6, R6, R5, RZ, 0x2 ;  /* 0x0000000506067211 */ /* 0x000fe200078f10ff */
[----:B------:R-:W-:Y:S01]  /*0320*/  NOP ;  /* 0x0000000000007918 */ /* 0x000fe20000000000 */
[----:B-----5:R-:W-:-:S02]  /*0330*/  ISETP.NE.OR P0, PT, R0, RZ, !P0 ;  /* 0x000000ff0000720c */ /* 0x020fc40004705670 */
[----:B-1----:R-:W-:-:S04]  /*0340*/  ISETP.NE.AND P3, PT, R2, 0x1, PT ;  /* 0x000000010200780c */ /* 0x002fc80003f65270 */
[----:B------:R-:W-:Y:S02]  /*0350*/  P2R R0, PR, RZ, 0x8 ;  /* 0x00000008ff007803 */ /* 0x000fe40000000000 */
[----:B------:R-:W-:-:S05]  /*0360*/  LOP3.LUT R0, R6, 0xfffffffc, RZ, 0xc0, !PT ;  /* 0xfffffffc06007812 */ /* 0x000fca00078ec0ff */
[----:B------:R-:W-:Y:S01]  /*0370*/  VOTEU.ALL UP0, P0 ;  /* 0x00000000003f7886 */ /* 0x000fe20000000000 */
[----:B------:R-:W-:Y:S01]  /*0380*/  IMAD.IADD R0, R5, 0x1, -R0 ;  /* 0x0000000105007824 */ /* 0x000fe200078e0a00 */
[----:B------:R-:W0:Y:S01]  /*0390*/  @P3 LDC R17, c[0x0][0x10] ;  /* 0x00000400ff113b82 */ /* 0x000e220000000800 */
[----:B------:R-:W-:Y:S01]  /*03a0*/  VOTEU.ALL UP1, P0 ;  /* 0x00000000003f7886 */ /* 0x000fe20000020000 */
[----:B--2---:R-:W-:Y:S01]  /*03b0*/  @P3 IMAD.MOV.U32 R6, RZ, RZ, R3 ;  /* 0x000000ffff063224 */ /* 0x004fe200078e0003 */
[----:B------:R-:W-:Y:S01]  /*03c0*/  @!UP0 UMOV UR6, 0x400 ;  /* 0x0000040000068882 */ /* 0x000fe20000000000 */
[----:B------:R-:W-:-:S04]  /*03d0*/  @!UP0 UIADD3 UR4, -UR4, 0x100000, URZ ;  /* 0x0010000004048890 */ /* 0x000fc8000fffe13f */
[----:B------:R-:W-:Y:S02]  /*03e0*/  @!UP0 USHF.L.U32 UR5, UR4, 0xb, URZ ;  /* 0x0000000b04058899 */ /* 0x000fe4000800063f */
[----:B------:R-:W-:Y:S01]  /*03f0*/  @!UP0 USHF.L.U32 UR4, UR4, 0x1, URZ ;  /* 0x0000000104048899 */ /* 0x000fe2000800063f */
[----:B------:R-:W-:Y:S02]  /*0400*/  @P3 IMAD.MOV.U32 R7, RZ, RZ, RZ ;  /* 0x000000ffff073224 */ /* 0x000fe400078e00ff */
[----:B------:R-:W-:Y:S01]  /*0410*/  IMAD.MOV.U32 R5, RZ, RZ, RZ ;  /* 0x000000ffff057224 */ /* 0x000fe200078e00ff */
[----:B------:R-:W1:Y:S01]  /*0420*/  @!UP0 S2UR UR7, SR_CgaCtaId ;  /* 0x00000000000789c3 */ /* 0x000e620000008800 */
[----:B------:R-:W-:-:S07]  /*0430*/  @P3 IMAD.MOV.U32 R11, RZ, RZ, RZ ;  /* 0x000000ffff0b3224 */ /* 0x000fce00078e00ff */
[----:B------:R-:W2:Y:S01]  /*0440*/  @!P3 LDC R9, c[0x0][0xc] ;  /* 0x00000300ff09bb82 */ /* 0x000ea20000000800 */
[----:B0-----:R-:W-:-:S05]  /*0450*/  @P3 IMAD.WIDE.U32 R16, R4, R17, R6 ;  /* 0x0000001104103225 */ /* 0x001fca00078e0006 */
[----:B------:R-:W-:Y:S01]  /*0460*/  @P3 IADD3 R17, R17, R11, RZ ;  /* 0x0000000b11113210 */ /* 0x000fe20007ffe0ff */
[----:B-1----:R-:W-:Y:S01]  /*0470*/  @!UP0 ULEA UR6, UR7, UR6, 0x18 ;  /* 0x0000000607068291 */ /* 0x002fe2000f8ec03f */
[----:B------:R-:W-:Y:S01]  /*0480*/  VOTEU.ALL UP0, P0 ;  /* 0x00000000003f7886 */ /* 0x000fe20000000000 */
[----:B------:R-:W-:-:S04]  /*0490*/  ISETP.NE.AND P0, PT, R0, 0x3, PT ;  /* 0x000000030000780c */ /* 0x000fc80003f05270 */
[----:B------:R-:W-:Y:S01]  /*04a0*/  ISETP.EQ.OR P0, PT, R0, RZ, !P0 ;  /* 0x000000ff0000720c */ /* 0x000fe20004702670 */
[----:B--2---:R-:W-:-:S03]  /*04b0*/  @!P3 IMAD.WIDE.U32 R6, R9, R3, R4 ;  /* 0x000000030906b225 */ /* 0x004fc600078e0004 */
[C---:B------:R-:W-:Y:S01]  /*04c0*/  ISETP.EQ.AND P0, PT, R8.reuse, RZ, P0 ;  /* 0x000000ff0800720c */ /* 0x040fe20000702270 */
[----:B------:R-:W-:Y:S01]  /*04d0*/  VIADD R8, R8, 0xffffffff ;  /* 0xffffffff08087836 */ /* 0x000fe20000000000 */
[----:B------:R-:W0:Y:S02]  /*04e0*/  FENCE.VIEW.ASYNC.S ;  /* 0x00000000000073c6 */ /* 0x000e240000000000 */
[----:B0-----:R0:W3:Y:S01]  /*04f0*/  @!UP0 SYNCS.EXCH.64 URZ, [UR6+0x30], UR4 ;  /* 0x00003004063f85b2 */ /* 0x0010e20008000100 */
[----:B------:R-:W-:Y:S01]  /*0500*/  @!P3 IMAD.MOV.U32 R16, RZ, RZ, R6 ;  /* 0x000000ffff10b224 */ /* 0x000fe200078e0006 */
[----:B------:R-:W-:Y:S01]  /*0510*/  SEL R19, RZ, 0x1, !P0 ;  /* 0x00000001ff137807 */ /* 0x000fe20004000000 */
[----:B------:R-:W-:Y:S01]  /*0520*/  @!P3 IMAD.MOV.U32 R17, RZ, RZ, R7 ;  /* 0x000000ffff11b224 */ /* 0x000fe200078e0007 */
[----:B------:R-:W-:-:S04]  /*0530*/  ISETP.GE.U32.AND P1, PT, R8, 0x2, PT ;  /* 0x000000020800780c */ /* 0x000fc80003f26070 */
[----:B------:R-:W-:Y:S01]  /*0540*/  SEL R19, R19, 0x2, P1 ;  /* 0x0000000213137807 */ /* 0x000fe20000800000 */
[----:B------:R0:W3:Y:S01]  /*0550*/  @!UP1 SYNCS.EXCH.64 URZ, [UR6+0x38], UR4 ;  /* 0x00003804063f95b2 */ /* 0x0000e20008000100 */
[----:B------:R-:W-:Y:S01]  /*0560*/  NOP ;  /* 0x0000000000007918 */ /* 0x000fe20000000000 */
[----:B---34-:R-:W-:Y:S06]  /*0570*/  BAR.SYNC.DEFER_BLOCKING 0x0 ;  /* 0x0000000000007b1d */ /* 0x018fec0000010000 */
[----:B------:R-:W-:Y:S05]  /*0580*/  @!P2 BRA `(.L_x_3) ;  /* 0x000000ac0008a947 */ /* 0x000fea0003800000 */
[----:B------:R-:W-:-:S13]  /*0590*/  ISETP.GT.U32.AND P0, PT, R8, 0x1, PT ;  /* 0x000000010800780c */ /* 0x000fda0003f04070 */
[----:B0-----:R-:W-:Y:S05]  /*05a0*/  @P0 EXIT ;  /* 0x000000000000094d */ /* 0x001fea0003800000 */
[----:B------:R-:W-:Y:S01]  /*05b0*/  ULDC.64 UR4, c[0x0][0x650] ;  /* 0x0001940000047ab9 */ /* 0x000fe20000000a00 */
[----:B------:R-:W-:Y:S01]  /*05c0*/  PRMT R0, RZ, 0x7610, R0 ;  /* 0x00007610ff007816 */ /* 0x000fe20000000000 */
[----:B------:R-:W-:Y:S01]  /*05d0*/  IMAD.MOV.U32 R152, RZ, RZ, -0x1 ;  /* 0xffffffffff987424 */ /* 0x000fe200078e00ff */
[----:B------:R-:W-:Y:S01]  /*05e0*/  ISETP.GE.U32.AND P0, PT, R16, UR4, PT ;  /* 0x0000000410007c0c */ /* 0x000fe2000bf06070 */
[----:B------:R-:W-:Y:S02]  /*05f0*/  IMAD.MOV.U32 R153, RZ, RZ, -0x1 ;  /* 0xffffffffff997424 */ /* 0x000fe400078e00ff */
[----:B------:R-:W-:Y:S01]  /*0600*/  IMAD.MOV.U32 R23, RZ, RZ, -0x1 ;  /* 0xffffffffff177424 */ /* 0x000fe200078e00ff */
[----:B------:R-:W-:-:S13]  /*0610*/  ISETP.GE.U32.AND.EX P0, PT, R17, UR5, PT, P0 ;  /* 0x0000000511007c0c */ /* 0x000fda000bf06100 */
[----:B------:R-:W-:Y:S05]  /*0620*/  @P0 BRA `(.L_x_4) ;  /* 0x0000000400540947 */ /* 0x000fea0003800000 */
[----:B------:R-:W0:Y:S01]  /*0630*/  LDC.64 R14, c[0x0][0x628] ;  /* 0x00018a00ff0e7b82 */ /* 0x000e220000000a00 */
[----:B------:R-:W-:Y:S01]  /*0640*/  IMAD.MOV.U32 R6, RZ, RZ, R16 ;  /* 0x000000ffff067224 */ /* 0x000fe200078e0010 */
[----:B------:R-:W-:-:S06]  /*0650*/  MOV R7, R17 ;  /* 0x0000001100077202 */ /* 0x000fcc0000000f00 */
[----:B------:R-:W1:Y:S08]  /*0660*/  LDC R0, c[0x0][0x630] ;  /* 0x00018c00ff007b82 */ /* 0x000e700000000800 */
[----:B------:R-:W2:Y:S01]  /*0670*/  LDC.64 R20, c[0x0][0x620] ;  /* 0x00018800ff147b82 */ /* 0x000ea20000000a00 */
[----:B0-----:R-:W-:-:S04]  /*0680*/  ISETP.NE.U32.AND P0, PT, R14, RZ, PT ;  /* 0x000000ff0e00720c */ /* 0x001fc80003f05070 */
[----:B------:R-:W-:-:S13]  /*0690*/  ISETP.NE.AND.EX P0, PT, R15, RZ, PT, P0 ;  /* 0x000000ff0f00720c */ /* 0x000fda0003f05300 */
[----:B-12---:R-:W-:Y:S05]  /*06a0*/  @!P0 BRA `(.L_x_5) ;  /* 0x0000000000288947 */ /* 0x006fea0003800000 */
[----:B------:R-:W0:Y:S02]  /*06b0*/  LDC R11, c[0x0][0x634] ;  /* 0x00018d00ff0b7b82 */ /* 0x000e240000000800 */
[----:B0-----:R-:W-:-:S05]  /*06c0*/  IADD3 R11, P0, R16, R11, RZ ;  /* 0x0000000b100b7210 */ /* 0x001fca0007f1e0ff */
[----:B------:R-:W-:-:S04]  /*06d0*/  IMAD.X R13, RZ, RZ, R17, P0 ;  /* 0x000000ffff0d7224 */ /* 0x000fc800000e0611 */
[----:B------:R-:W-:-:S04]  /*06e0*/  IMAD.WIDE.U32 R6, R13, R14, RZ ;  /* 0x0000000e0d067225 */ /* 0x000fc800078e00ff */
[----:B------:R-:W-:-:S04]  /*06f0*/  IMAD.WIDE.U32 R8, P0, R11, R15, R6 ;  /* 0x0000000f0b087225 */ /* 0x000fc80007800006 */
[----:B------:R-:W-:-:S04]  /*0700*/  IMAD.WIDE.U32 R6, R11, R14, RZ ;  /* 0x0000000e0b067225 */ /* 0x000fc800078e00ff */
[----:B------:R-:W-:Y:S01]  /*0710*/  IMAD.X R11, RZ, RZ, RZ, P0 ;  /* 0x000000ffff0b7224 */ /* 0x000fe200000e06ff */
[----:B------:R-:W-:Y:S01]  /*0720*/  IADD3 RZ, P0, R7, R8, RZ ;  /* 0x0000000807ff7210 */ /* 0x000fe20007f1e0ff */
[----:B------:R-:W-:-:S04]  /*0730*/  IMAD.MOV.U32 R10, RZ, RZ, R9 ;  /* 0x000000ffff0a7224 */ /* 0x000fc800078e0009 */
[----:B------:R-:W-:-:S08]  /*0740*/  IMAD.WIDE.U32.X R6, R13, R15, R10, P0 ;  /* 0x0000000f0d067225 */ /* 0x000fd000000e040a */
.L_x_5:
[-CC-:B------:R-:W-:Y:S01]  /*0750*/  SHF.R.U64 R23, R6, R0.reuse, R7.reuse ;  /* 0x0000000006177219 */ /* 0x180fe20000001207 */
[----:B------:R-:W0:Y:S01]  /*0760*/  LDC R10, c[0x0][0x618] ;  /* 0x00018600ff0a7b82 */ /* 0x000e220000000800 */
[----:B------:R-:W-:Y:S01]  /*0770*/  SHF.R.U32.HI R5, RZ, R0, R7 ;  /* 0x00000000ff057219 */ /* 0x000fe20000011607 */
[----:B------:R-:W-:Y:S01]  /*0780*/  ULDC UR4, c[0x0][0x150] ;  /* 0x0000540000047ab9 */ /* 0x000fe20000000800 */
[----:B------:R-:W-:Y:S02]  /*0790*/  IADD3 R9, P0, RZ, -R23, RZ ;  /* 0x80000017ff097210 */ /* 0x000fe40007f1e0ff */
[----:B------:R-:W-:-:S03]  /*07a0*/  I2FP.F32.U32 R0, R4 ;  /* 0x0000000400007245 */ /* 0x000fc60000201000 */
[----:B------:R-:W1:Y:S01]  /*07b0*/  LDC.64 R28, c[0x0][0x640] ;  /* 0x00019000ff1c7b82 */ /* 0x000e620000000a00 */
[----:B------:R-:W-:Y:S02]  /*07c0*/  IMAD.X R11, RZ, RZ, ~R5, P0 ;  /* 0x000000ffff0b7224 */ /* 0x000fe400000e0e05 */
[----:B------:R-:W-:Y:S01]  /*07d0*/  FMUL R0, R0, UR4 ;  /* 0x0000000400007c20 */ /* 0x000fe20008400000 */
[----:B------:R-:W-:Y:S01]  /*07e0*/  IMAD.WIDE.U32 R6, R9, R20, R16 ;  /* 0x0000001409067225 */ /* 0x000fe200078e0010 */
[----:B------:R-:W-:-:S03]  /*07f0*/  ULDC UR4, c[0x0][0x154] ;  /* 0x0000550000047ab9 */ /* 0x000fc60000000800 */
[----:B------:R-:W-:Y:S01]  /*0800*/  IMAD R8, R11, R20, RZ ;  /* 0x000000140b087224 */ /* 0x000fe200078e02ff */
[----:B------:R-:W2:Y:S01]  /*0810*/  LDC R5, c[0x0][0x144] ;  /* 0x00005100ff057b82 */ /* 0x000ea20000000800 */
[----:B------:R-:W3:Y:S02]  /*0820*/  F2I.U32.TRUNC.NTZ R0, R0 ;  /* 0x0000000000007305 */ /* 0x000ee4000020f000 */
[----:B------:R-:W-:-:S04]  /*0830*/  IMAD R9, R9, R21, R8 ;  /* 0x0000001509097224 */ /* 0x000fc800078e0208 */
[----:B------:R-:W-:Y:S01]  /*0840*/  IMAD.IADD R7, R7, 0x1, R9 ;  /* 0x0000000107077824 */ /* 0x000fe200078e0209 */
[----:B------:R-:W4:Y:S01]  /*0850*/  LDC R12, c[0x0][0x608] ;  /* 0x00018200ff0c7b82 */ /* 0x000f220000000800 */
[----:B------:R-:W-:-:S03]  /*0860*/  MOV R9, 0xffffffff ;  /* 0xffffffff00097802 */ /* 0x000fc60000000f00 */
[-CC-:B0-----:R-:W-:Y:S02]  /*0870*/  SHF.R.U64 R20, R6, R10.reuse, R7.reuse ;  /* 0x0000000a06147219 */ /* 0x181fe40000001207 */
[----:B------:R-:W-:Y:S02]  /*0880*/  I2FP.F32.U32 R6, R3 ;  /* 0x0000000300067245 */ /* 0x000fe40000201000 */
[----:B------:R-:W0:Y:S01]  /*0890*/  LDC R26, c[0x0][0x658] ;  /* 0x00019600ff1a7b82 */ /* 0x000e220000000800 */
[----:B-1----:R-:W-:Y:S01]  /*08a0*/  ISETP.NE.U32.AND P0, PT, R28, RZ, PT ;  /* 0x000000ff1c00720c */ /* 0x002fe20003f05070 */
[----:B---3--:R-:W-:Y:S01]  /*08b0*/  IMAD.MOV R8, RZ, RZ, -R0 ;  /* 0x000000ffff087224 */ /* 0x008fe200078e0a00 */
[----:B------:R-:W-:Y:S01]  /*08c0*/  SHF.R.U32.HI R7, RZ, R10, R7 ;  /* 0x0000000aff077219 */ /* 0x000fe20000011607 */
[----:B------:R-:W-:Y:S01]  /*08d0*/  FMUL R6, R6, UR4 ;  /* 0x0000000406067c20 */ /* 0x000fe20008400000 */
[----:B------:R-:W-:-:S03]  /*08e0*/  ISETP.NE.AND.EX P0, PT, R29, RZ, PT, P0 ;  /* 0x000000ff1d00720c */ /* 0x000fc60003f05300 */
[----:B------:R-:W1:Y:S01]  /*08f0*/  LDC R14, c[0x0][0x148] ;  /* 0x00005200ff0e7b82 */ /* 0x000e620000000800 */
[----:B--2---:R-:W-:-:S07]  /*0900*/  IMAD R0, R5, R8, R4 ;  /* 0x0000000805007224 */ /* 0x004fce00078e0204 */
[----:B------:R-:W2:Y:S01]  /*0910*/  LDC R24, c[0x0][0x600] ;  /* 0x00018000ff187b82 */ /* 0x000ea20000000800 */
[-CC-:B----4-:R-:W-:Y:S02]  /*0920*/  SHF.R.U64 R30, R20, R12.reuse, R7.reuse ;  /* 0x0000000c141e7219 */ /* 0x190fe40000001207 */
[----:B------:R-:W-:Y:S01]  /*0930*/  SHF.R.U32.HI R5, RZ, R12, R7 ;  /* 0x0000000cff057219 */ /* 0x000fe20000011607 */
[----:B------:R-:W-:Y:S01]  /*0940*/  IMAD.MOV.U32 R7, RZ, RZ, 0x1 ;  /* 0x00000001ff077424 */ /* 0x000fe200078e00ff */
[----:B------:R3:W4:Y:S03]  /*0950*/  F2I.U32.TRUNC.NTZ R12, R6 ;  /* 0x00000006000c7305 */ /* 0x000726000020f000 */
[----:B------:R-:W1:Y:S01]  /*0960*/  LDC R15, c[0x0][0x648] ;  /* 0x00019200ff0f7b82 */ /* 0x000e620000000800 */
[-C--:B0-----:R-:W-:Y:S02]  /*0970*/  SHF.L.U32 R4, R9, R26.reuse, RZ ;  /* 0x0000001a09047219 */ /* 0x081fe400000006ff */
[----:B------:R-:W-:-:S02]  /*0980*/  SHF.R.U64 R32, R30, R26, R5 ;  /* 0x0000001a1e207219 */ /* 0x000fc40000001205 */
[----:B------:R-:W-:Y:S02]  /*0990*/  LOP3.LUT R11, RZ, R4, RZ, 0x33, !PT ;  /* 0x00000004ff0b7212 */ /* 0x000fe400078e33ff */
[-C--:B------:R-:W-:Y:S01]  /*09a0*/  SHF.R.U32.HI R5, RZ, R26.reuse, R5 ;  /* 0x0000001aff057219 */ /* 0x080fe20000011605 */
[----:B------:R-:W0:Y:S01]  /*09b0*/  LDC R21, c[0x0][0x638] ;  /* 0x00018e00ff157b82 */ /* 0x000e220000000800 */
[----:B------:R-:W-:Y:S01]  /*09c0*/  SHF.L.U32 R10, R7, R26, RZ ;  /* 0x0000001a070a7219 */ /* 0x000fe200000006ff */
[----:B------:R-:W-:-:S06]  /*09d0*/  IMAD.MOV.U32 R4, RZ, RZ, R32 ;  /* 0x000000ffff047224 */ /* 0x000fcc00078e0020 */
[----:B------:R-:W0:Y:S01]  /*09e0*/  LDC R152, c[0x0][0x610] ;  /* 0x00018400ff987b82 */ /* 0x000e220000000800 */
[----:B---34-:R-:W-:Y:S05]  /*09f0*/  @!P0 BRA `(.L_x_6) ;  /* 0x0000000000288947 */ /* 0x018fea0003800000 */
[----:B------:R-:W3:Y:S02]  /*0a00*/  LDC R9, c[0x0][0x64c] ;  /* 0x00019300ff097b82 */ /* 0x000ee40000000800 */
[----:B---3--:R-:W-:-:S05]  /*0a10*/  IADD3 R9, P0, R32, R9, RZ ;  /* 0x0000000920097210 */ /* 0x008fca0007f1e0ff */
        /* <DEDUP_REMOVED lines=8> */
.L_x_6:
[----:B-1----:R-:W-:Y:S01]  /*0aa0*/  SHF.R.U64 R4, R4, R15, R5 ;  /* 0x0000000f04047219 */ /* 0x002fe20000001205 */
[----:B------:R-:W-:Y:S01]  /*0ab0*/  IMAD.MOV R12, RZ, RZ, -R12 ;  /* 0x000000ffff0c7224 */ /* 0x000fe200078e0a0c */
[----:B------:R-:W-:Y:S02]  /*0ac0*/  LOP3.LUT R11, R30, R11, RZ, 0xc0, !PT ;  /* 0x0000000b1e0b7212 */ /* 0x000fe400078ec0ff */
[----:B--2---:R-:W-:Y:S01]  /*0ad0*/  IADD3 R5, R24, -0x1, RZ ;  /* 0xffffffff18057810 */ /* 0x004fe20007ffe0ff */
[----:B------:R-:W-:Y:S02]  /*0ae0*/  IMAD.MOV R6, RZ, RZ, -R4 ;  /* 0x000000ffff067224 */ /* 0x000fe400078e0a04 */
[----:B------:R-:W-:Y:S01]  /*0af0*/  @P3 IMAD R0, R14, R12, R3 ;  /* 0x0000000c0e003224 */ /* 0x000fe200078e0203 */
[----:B------:R-:W-:Y:S01]  /*0b00*/  LOP3.LUT R5, R20, R5, RZ, 0xc0, !PT ;  /* 0x0000000514057212 */ /* 0x000fe200078ec0ff */
[----:B------:R-:W-:Y:S02]  /*0b10*/  IMAD R11, R10, R4, R11 ;  /* 0x000000040a0b7224 */ /* 0x000fe400078e020b */
[----:B0-----:R-:W-:-:S02]  /*0b20*/  IMAD R3, R6, R21, R32 ;  /* 0x0000001506037224 */ /* 0x001fc400078e0220 */
[----:B------:R-:W-:Y:S02]  /*0b30*/  IMAD R152, R11, R152, R0 ;  /* 0x000000980b987224 */ /* 0x000fe400078e0200 */
[----:B------:R-:W-:Y:S02]  /*0b40*/  IMAD R3, R3, R24, R5 ;  /* 0x0000001803037224 */ /* 0x000fe400078e0205 */
[----:B------:R-:W-:-:S03]  /*0b50*/  IMAD.MOV.U32 R0, RZ, RZ, 0x1 ;  /* 0x00000001ff007424 */ /* 0x000fc600078e00ff */
[----:B------:R-:W-:Y:S02]  /*0b60*/  SEL R153, R3, R152, !P3 ;  /* 0x0000009803997207 */ /* 0x000fe40005800000 */
[----:B------:R-:W-:-:S07]  /*0b70*/  SEL R152, R152, R3, !P3 ;  /* 0x0000000398987207 */ /* 0x000fce0005800000 */
.L_x_4:
[----:B------:R-:W-:-:S08]  /*0b80*/  NOP ;  /* 0x0000000000007918 */ /* 0x000fd00000000000 */
[----:B------:R-:W0:Y:S02]  /*0b90*/  USETMAXREG.TRY_ALLOC.CTAPOOL UP0, 0xe8 ;  /* 0x000000e8000079c8 */ /* 0x000e240008000600 */
[----:B0-----:R-:W-:-:S13]  /*0ba0*/  PLOP3.LUT P0, PT, PT, PT, UP0, 0x80, 0x0 ;  /* 0x000000000000781c */ /* 0x001fda0003f0f008 */
[----:B------:R-:W-:Y:S05]  /*0bb0*/  @!P0 BRA `(.L_x_4) ;  /* 0xfffffffc00f08947 */ /* 0x000fea000383ffff */
[----:B------:R-:W-:Y:S01]  /*0bc0*/  ULDC.64 UR4, c[0x0][0x598] ;  /* 0x0001660000047ab9 */ /* 0x000fe20000000a00 */
[----:B------:R-:W-:Y:S01]  /*0bd0*/  ULDC.64 UR36, c[0x0][0x208] ;  /* 0x0000820000247ab9 */ /* 0x000fe20000000a00 */
[----:B------:R-:W-:-:S04]  /*0be0*/  ISETP.NE.U32.AND P0, PT, RZ, UR4, PT ;  /* 0x00000004ff007c0c */ /* 0x000fc8000bf05070 */
[----:B------:R-:W-:-:S13]  /*0bf0*/  ISETP.NE.AND.EX P0, PT, RZ, UR5, PT, P0 ;  /* 0x00000005ff007c0c */ /* 0x000fda000bf05300 */
[----:B------:R-:W-:Y:S05]  /*0c00*/  @!P0 BRA `(.L_x_7) ;  /* 0x00000000001c8947 */ /* 0x000fea0003800000 */
[----:B------:R-:W0:Y:S02]  /*0c10*/  LDC.64 R4, c[0x0][0x598] ;  /* 0x00016600ff047b82 */ /* 0x000e240000000a00 */
[----:B0-----:R-:W2:Y:S02]  /*0c20*/  LDG.E.64 R4, desc[UR36][R4.64] ;  /* 0x0000002404047981 */ /* 0x001ea4000c1e1b00 */
[----:B--2---:R-:W-:-:S04]  /*0c30*/  ISETP.NE.U32.AND P0, PT, R4, RZ, PT ;  /* 0x000000ff0400720c */ /* 0x004fc80003f05070 */
[----:B------:R-:W-:-:S13]  /*0c40*/  ISETP.NE.AND.EX P0, PT, R5, RZ, PT, P0 ;  /* 0x000000ff0500720c */ /* 0x000fda0003f05300 */
[----:B------:R-:W-:Y:S05]  /*0c50*/  @!P0 BRA `(.L_x_7) ;  /* 0x0000000000088947 */ /* 0x000fea0003800000 */
[----:B------:R0:W5:Y:S01]  /*0c60*/  LD.E R154, desc[UR36][R4.64] ;  /* 0x00000024049a7980 */ /* 0x000162000c101900 */
[----:B------:R-:W-:Y:S05]  /*0c70*/  BRA `(.L_x_8) ;  /* 0x0000000000247947 */ /* 0x000fea0003800000 */
.L_x_7:
[----:B------:R-:W-:Y:S02]  /*0c80*/  ULDC.64 UR4, c[0x0][0x588] ;  /* 0x0001620000047ab9 */ /* 0x000fe40000000a00 */
[----:B------:R-:W-:-:S04]  /*0c90*/  ISETP.NE.U32.AND P0, PT, RZ, UR4, PT ;  /* 0x00000004ff007c0c */ /* 0x000fc8000bf05070 */
[----:B------:R-:W-:-:S13]  /*0ca0*/  ISETP.NE.AND.EX P0, PT, RZ, UR5, PT, P0 ;  /* 0x00000005ff007c0c */ /* 0x000fda000bf05300 */
[----:B------:R-:W-:Y:S05]  /*0cb0*/  @!P0 BRA `(.L_x_9) ;  /* 0x00000000000c8947 */ /* 0x000fea0003800000 */
[----:B------:R-:W0:Y:S02]  /*0cc0*/  LDC.64 R154, c[0x0][0x588] ;  /* 0x00016200ff9a7b82 */ /* 0x000e240000000a00 */
[----:B0-----:R1:W5:Y:S01]  /*0cd0*/  LDG.E R154, desc[UR36][R154.64] ;  /* 0x000000249a9a7981 */ /* 0x001362000c1e1900 */
[----:B------:R-:W-:Y:S05]  /*0ce0*/  BRA `(.L_x_8) ;  /* 0x0000000000087947 */ /* 0x000fea0003800000 */
.L_x_9:
[----:B------:R-:W-:Y:S02]  /*0cf0*/  ULDC UR4, c[0x0][0x580] ;  /* 0x0001600000047ab9 */ /* 0x000fe40000000800 */
[----:B------:R-:W-:-:S07]  /*0d00*/  IMAD.U32 R154, RZ, RZ, UR4 ;  /* 0x00000004ff9a7e24 */ /* 0x000fce000f8e00ff */
.L_x_8:
[----:B------:R-:W-:Y:S02]  /*0d10*/  ULDC.64 UR4, c[0x0][0x5a0] ;  /* 0x0001680000047ab9 */ /* 0x000fe40000000a00 */
[----:B------:R-:W-:-:S04]  /*0d20*/  ISETP.NE.U32.AND P0, PT, RZ, UR4, PT ;  /* 0x00000004ff007c0c */ /* 0x000fc8000bf05070 */
[----:B------:R-:W-:-:S13]  /*0d30*/  ISETP.NE.AND.EX P0, PT, RZ, UR5, PT, P0 ;  /* 0x00000005ff007c0c */ /* 0x000fda000bf05300 */
[----:B------:R-:W-:Y:S05]  /*0d40*/  @!P0 BRA `(.L_x_10) ;  /* 0x00000000001c8947 */ /* 0x000fea0003800000 */
[----:B0-----:R-:W0:Y:S02]  /*0d50*/  LDC.64 R4, c[0x0][0x5a0] ;  /* 0x00016800ff047b82 */ /* 0x001e240000000a00 */
[----:B0-----:R-:W2:Y:S02]  /*0d60*/  LDG.E.64 R4, desc[UR36][R4.64] ;  /* 0x0000002404047981 */ /* 0x001ea4000c1e1b00 */
[----:B--2---:R-:W-:-:S04]  /*0d70*/  ISETP.NE.U32.AND P0, PT, R4, RZ, PT ;  /* 0x000000ff0400720c */ /* 0x004fc80003f05070 */
[----:B------:R-:W-:-:S13]  /*0d80*/  ISETP.NE.AND.EX P0, PT, R5, RZ, PT, P0 ;  /* 0x000000ff0500720c */ /* 0x000fda0003f05300 */
[----:B------:R-:W-:Y:S05]  /*0d90*/  @!P0 BRA `(.L_x_10) ;  /* 0x0000000000088947 */ /* 0x000fea0003800000 */
[----:B-1----:R0:W5:Y:S01]  /*0da0*/  LD.E R155, desc[UR36][R4.64] ;  /* 0x00000024049b7980 */ /* 0x002162000c101900 */
[----:B------:R-:W-:Y:S05]  /*0db0*/  BRA `(.L_x_11) ;  /* 0x0000000000247947 */ /* 0x000fea0003800000 */
.L_x_10:
[----:B------:R-:W-:Y:S02]  /*0dc0*/  ULDC.64 UR4, c[0x0][0x590] ;  /* 0x0001640000047ab9 */ /* 0x000fe40000000a00 */
[----:B------:R-:W-:-:S04]  /*0dd0*/  ISETP.NE.U32.AND P0, PT, RZ, UR4, PT ;  /* 0x00000004ff007c0c */ /* 0x000fc8000bf05070 */
[----:B------:R-:W-:-:S13]  /*0de0*/  ISETP.NE.AND.EX P0, PT, RZ, UR5, PT, P0 ;  /* 0x00000005ff007c0c */ /* 0x000fda000bf05300 */
[----:B------:R-:W-:Y:S05]  /*0df0*/  @!P0 BRA `(.L_x_12) ;  /* 0x00000000000c8947 */ /* 0x000fea0003800000 */
[----:B0-----:R-:W1:Y:S02]  /*0e00*/  LDC.64 R4, c[0x0][0x590] ;  /* 0x00016400ff047b82 */ /* 0x001e640000000a00 */
[----:B-1----:R1:W5:Y:S01]  /*0e10*/  LDG.E R155, desc[UR36][R4.64] ;  /* 0x00000024049b7981 */ /* 0x002362000c1e1900 */
[----:B------:R-:W-:Y:S05]  /*0e20*/  BRA `(.L_x_11) ;  /* 0x0000000000087947 */ /* 0x000fea0003800000 */
.L_x_12:
[----:B------:R-:W-:Y:S02]  /*0e30*/  ULDC UR4, c[0x0][0x584] ;  /* 0x0001610000047ab9 */ /* 0x000fe40000000800 */
[----:B-1----:R-:W-:-:S07]  /*0e40*/  IMAD.U32 R155, RZ, RZ, UR4 ;  /* 0x00000004ff9b7e24 */ /* 0x002fce000f8e00ff */
.L_x_11:
[----:B------:R-:W-:-:S13]  /*0e50*/  LOP3.LUT P0, RZ, R0, 0xff, RZ, 0xc0, !PT ;  /* 0x000000ff00ff7812 */ /* 0x000fda000780c0ff */
[----:B------:R-:W-:Y:S05]  /*0e60*/  @!P0 EXIT ;  /* 0x000000000000894d */ /* 0x000fea0003800000 */
[----:B------:R-:W-:Y:S01]  /*0e70*/  ULDC UR4, c[0x0][0x28c] ;  /* 0x0000a30000047ab9 */ /* 0x000fe20000000800 */
[----:B------:R-:W-:Y:S01]  /*0e80*/  LOP3.LUT R164, R19, 0x1, RZ, 0xfc, !PT ;  /* 0x0000000113a47812 */ /* 0x000fe200078efcff */
[----:B------:R-:W-:Y:S01]  /*0e90*/  UIADD3 UR4, UR4, 0x7f, URZ ;  /* 0x0000007f04047890 */ /* 0x000fe2000fffe03f */
[----:B------:R-:W-:Y:S01]  /*0ea0*/  UMOV UR38, URZ ;  /* 0x0000003f00267c82 */ /* 0x000fe20008000000 */
[----:B------:R-:W-:Y:S02]  /*0eb0*/  UMOV UR39, URZ ;  /* 0x0000003f00277c82 */ /* 0x000fe40008000000 */
[----:B------:R-:W-:-:S04]  /*0ec0*/  USHF.R.S32.HI UR5, URZ, 0x1f, UR4 ;  /* 0x0000001f3f057899 */ /* 0x000fc80008011404 */
[----:B------:R-:W-:-:S04]  /*0ed0*/  ULEA.HI UR5, UR5, UR4, URZ, 0x7 ;  /* 0x0000000405057291 */ /* 0x000fc8000f8f383f */
[----:B------:R-:W-:-:S12]  /*0ee0*/  USHF.R.S32.HI UR40, URZ, 0x7, UR5 ;  /* 0x000000073f287899 */ /* 0x000fd80008011405 */
.L_x_284:
[----:B------:R-:W-:Y:S01]  /*0ef0*/  LOP3.LUT R0, R18, 0x80, RZ, 0xc0, !PT ;  /* 0x0000008012007812 */ /* 0x000fe200078ec0ff */
[----:B--2---:R-:W2:Y:S01]  /*0f00*/  S2UR UR7, SR_CgaCtaId ;  /* 0x00000000000779c3 */ /* 0x004ea20000008800 */
[----:B------:R-:W-:Y:S02]  /*0f10*/  UMOV UR6, 0x400 ;  /* 0x0000040000067882 */ /* 0x000fe40000000000 */
[----:B------:R-:W-:-:S06]  /*0f20*/  SHF.R.U32.HI R0, RZ, 0x7, R0 ;  /* 0x00000007ff007819 */ /* 0x000fcc0000011600 */
[----:B---3--:R-:W3:Y:S01]  /*0f30*/  SHFL.IDX PT, R0, R0, RZ, 0x1f ;  /* 0x00001fff00007589 */ /* 0x008ee200000e0000 */
[----:B--2---:R-:W-:Y:S01]  /*0f40*/  ULEA UR42, UR7, UR6, 0x18 ;  /* 0x00000006072a7291 */ /* 0x004fe2000f8ec03f */
[----:B---3--:R-:W-:-:S13]  /*0f50*/  R2UR UR4, R0 ;  /* 0x00000000000472ca */ /* 0x008fda00000e0000 */
[----:B------:R-:W-:-:S04]  /*0f60*/  ULEA.HI UR5, UR4, UR4, URZ, 0x1 ;  /* 0x0000000404057291 */ /* 0x000fc8000f8f083f */
[----:B------:R-:W-:-:S04]  /*0f70*/  ULOP3.LUT UR5, UR5, 0x7fffe, URZ, 0xc0, !UPT ;  /* 0x0007fffe05057892 */ /* 0x000fc8000f8ec03f */
[----:B------:R-:W-:-:S03]  /*0f80*/  UIADD3 UR5, UR4, -UR5, URZ ;  /* 0x8000000504057290 */ /* 0x000fc6000fffe03f */
[----:B------:R-:W-:Y:S01]  /*0f90*/  ULDC UR4, c[0x0][0x28c] ;  /* 0x0000a30000047ab9 */ /* 0x000fe20000000800 */
[----:B------:R-:W-:Y:S01]  /*0fa0*/  ULEA UR5, UR5, UR42, 0xd ;  /* 0x0000002a05057291 */ /* 0x000fe2000f8e683f */
[----:B------:R-:W-:-:S03]  /*0fb0*/  ISETP.LT.AND P0, PT, RZ, UR4, PT ;  /* 0x00000004ff007c0c */ /* 0x000fc6000bf01270 */
[----:B------:R-:W-:-:S04]  /*0fc0*/  UIADD3 UR5, UR5, 0x100, URZ ;  /* 0x0000010005057890 */ /* 0x000fc8000fffe03f */
[----:B------:R-:W-:-:S04]  /*0fd0*/  USHF.R.U32.HI UR5, URZ, 0x4, UR5 ;  /* 0x000000043f057899 */ /* 0x000fc80008011605 */
[----:B------:R-:W-:Y:S02]  /*0fe0*/  ULOP3.LUT UR41, UR5, 0x3fff, URZ, 0xc0, !UPT ;  /* 0x00003fff05297892 */ /* 0x000fe4000f8ec03f */
[----:B-1--45:R-:W-:Y:S10]  /*0ff0*/  @P0 BRA `(.L_x_13) ;  /* 0x0000000000400947 */ /* 0x032ff40003800000 */
[----:B------:R-:W-:Y:S01]  /*1000*/  MOV R0, 0x0 ;  /* 0x0000000000007802 */ /* 0x000fe20000000f00 */
[----:B------:R-:W-:Y:S01]  /*1010*/  ULDC.64 UR4, c[0x4][0x68] ;  /* 0x01001a0000047ab9 */ /* 0x000fe20000000a00 */
[----:B------:R-:W-:Y:S01]  /*1020*/  ULDC.64 UR6, c[0x4][0x8] ;  /* 0x0100020000067ab9 */ /* 0x000fe20000000a00 */
[----:B01----:R-:W-:Y:S01]  /*1030*/  IMAD.U32 R4, RZ, RZ, UR4 ;  /* 0x00000004ff047e24 */ /* 0x003fe2000f8e00ff */
[----:B------:R0:W1:Y:S01]  /*1040*/  LDC.64 R14, c[0x4][R0] ;  /* 0x01000000000e7b82 */ /* 0x0000620000000a00 */
[----:B------:R-:W-:Y:S01]  /*1050*/  IMAD.U32 R5, RZ, RZ, UR5 ;  /* 0x00000005ff057e24 */ /* 0x000fe2000f8e00ff */
[----:B------:R-:W-:Y:S01]  /*1060*/  ULDC.64 UR4, c[0x4][0x70] ;  /* 0x01001c0000047ab9 */ /* 0x000fe20000000a00 */
[----:B------:R-:W-:Y:S01]  /*1070*/  IMAD.U32 R10, RZ, RZ, UR6 ;  /* 0x00000006ff0a7e24 */ /* 0x000fe2000f8e00ff */
[----:B------:R-:W-:Y:S01]  /*1080*/  MOV R6, UR4 ;  /* 0x0000000400067c02 */ /* 0x000fe20008000f00 */
[----:B------:R-:W-:Y:S02]  /*1090*/  IMAD.U32 R7, RZ, RZ, UR5 ;  /* 0x00000005ff077e24 */ /* 0x000fe4000f8e00ff */
[----:B------:R-:W-:-:S02]  /*10a0*/  IMAD.U32 R11, RZ, RZ, UR7 ;  /* 0x00000007ff0b7e24 */ /* 0x000fc4000f8e00ff */
[----:B------:R-:W-:Y:S02]  /*10b0*/  IMAD.MOV.U32 R8, RZ, RZ, 0x1e1 ;  /* 0x000001e1ff087424 */ /* 0x000fe400078e00ff */
[----:B------:R-:W-:Y:S02]  /*10c0*/  IMAD.MOV.U32 R12, RZ, RZ, 0x1 ;  /* 0x00000001ff0c7424 */ /* 0x000fe400078e00ff */
[----:B0-----:R-:W-:-:S07]  /*10d0*/  IMAD.MOV.U32 R13, RZ, RZ, RZ ;  /* 0x000000ffff0d7224 */ /* 0x001fce00078e00ff */
[----:B------:R-:W-:-:S07]  /*10e0*/  LEPC R20, `(.L_x_13) ;  /* 0x000000001014794e */ /* 0x000fce0000000000 */
[----:B-1---5:R-:W-:Y:S05]  /*10f0*/  CALL.ABS.NOINC R14 ;  /* 0x000000000e007343 */ /* 0x022fea0003c00000 */
.L_x_13:
[----:B------:R-:W-:-:S13]  /*1100*/  ISETP.NE.AND P0, PT, R164, 0x3, PT ;  /* 0x00000003a400780c */ /* 0x000fda0003f05270 */
[----:B------:R-:W-:Y:S05]  /*1110*/  @!P0 BRA `(.L_x_14) ;  /* 0x0000000000048947 */ /* 0x000fea0003800000 */
[----:B------:R-:W-:Y:S01]  /*1120*/  BPT.TRAP 0x1 ;  /* 0x000000040000795c */ /* 0x000fe20000300000 */
.L_x_14:
[----:B------:R-:W-:Y:S01]  /*1130*/  IMAD.U32 R0, RZ, RZ, UR38 ;  /* 0x00000026ff007e24 */ /* 0x000fe2000f8e00ff */
[----:B------:R-:W-:-:S04]  /*1140*/  MOV R3, UR39 ;  /* 0x0000002700037c02 */ /* 0x000fc80008000f00 */
[----:B------:R-:W-:Y:S02]  /*1150*/  LEA R3, R3, UR42, 0x3 ;  /* 0x0000002a03037c11 */ /* 0x000fe4000f8e18ff */
[----:B------:R-:W-:-:S04]  /*1160*/  SHF.L.U32 R0, R0, 0x1f, RZ ;  /* 0x0000001f00007819 */ /* 0x000fc800000006ff */
[----:B------:R2:W3:Y:S01]  /*1170*/  SYNCS.PHASECHK.TRANS64.TRYWAIT P1, [R3+URZ], R0 ;  /* 0x00000000030075a7 */ /* 0x0004e2000802017f */
[----:B------:R-:W-:Y:S05]  /*1180*/  @!P0 BRA `(.L_x_15) ;  /* 0x0000000000048947 */ /* 0x000fea0003800000 */
[----:B------:R-:W-:Y:S01]  /*1190*/  BPT.TRAP 0x1 ;  /* 0x000000040000795c */ /* 0x000fe20000300000 */
.L_x_15:
[----:B---3--:R-:W-:Y:S05]  /*11a0*/  @P1 BRA `(.L_x_16) ;  /* 0x0000000000081947 */ /* 0x008fea0003800000 */
[----:B------:R-:W3:Y:S02]  /*11b0*/  SYNCS.PHASECHK.TRANS64.TRYWAIT P1, [R3+URZ], R0 ;  /* 0x00000000030075a7 */ /* 0x000ee4000802017f */
[----:B---3--:R-:W-:Y:S05]  /*11c0*/  @!P1 BRA `(.L_x_17) ;  /* 0x000000b400709947 */ /* 0x008fea0003800000 */
.L_x_16:
[----:B------:R-:W-:-:S04]  /*11d0*/  UISETP.LT.AND UP0, UPT, UR40, 0x1, UPT ;  /* 0x000000012800788c */ /* 0x000fc8000bf01270 */
[----:B------:R-:W-:-:S04]  /*11e0*/  USEL UR4, UR40, 0x1, UP0 ;  /* 0x0000000128047887 */ /* 0x000fc80008000000 */
[----:B------:R-:W-:-:S06]  /*11f0*/  UIADD3 UR4, UR40, -UR4, URZ ;  /* 0x8000000428047290 */ /* 0x000fcc000fffe03f */
[----:B--23--:R-:W-:Y:S01]  /*1200*/  IMAD.U32 R0, RZ, RZ, UR4 ;  /* 0x00000004ff007e24 */ /* 0x00cfe2000f8e00ff */
[----:B------:R-:W-:Y:S05]  /*1210*/  WARPSYNC.ALL ;  /* 0x0000000000007948 */ /* 0x000fea0003800000 */
[----:B------:R-:W-:Y:S01]  /*1220*/  ISETP.GE.AND P1, PT, R0, 0x1, PT ;  /* 0x000000010000780c */ /* 0x000fe20003f26270 */
[----:B------:R-:W-:Y:S01]  /*1230*/  UIADD3 UR4, UR42, 0x20100, URZ ;  /* 0x000201002a047890 */ /* 0x000fe2000fffe03f */
[----:B------:R-:W-:Y:S01]  /*1240*/  WARPGROUP.ARRIVE ;  /* 0x00000000000079c5 */ /* 0x000fe20000000000 */
[----:B------:R-:W-:Y:S01]  /*1250*/  UMOV UR9, 0x40000040 ;  /* 0x4000004000097882 */ /* 0x000fe20000000000 */
[----:B------:R-:W-:Y:S01]  /*1260*/  UMOV UR11, 0x40000040 ;  /* 0x40000040000b7882 */ /* 0x000fe20000000000 */
[----:B------:R-:W-:Y:S01]  /*1270*/  USHF.R.U32.HI UR4, URZ, 0x4, UR4 ;  /* 0x000000043f047899 */ /* 0x000fe20008011604 */
[----:B------:R-:W-:Y:S01]  /*1280*/  UMOV UR15, UR11 ;  /* 0x0000000b000f7c82 */ /* 0x000fe20008000000 */
[----:B------:R-:W-:-:S02]  /*1290*/  UMOV UR13, 0x40000040 ;  /* 0x40000040000d7882 */ /* 0x000fc40000000000 */
[----:B------:R-:W-:Y:S02]  /*12a0*/  ULOP3.LUT UR5, UR4, 0x3fff, URZ, 0xc0, !UPT ;  /* 0x00003fff04057892 */ /* 0x000fe4000f8ec03f */
[----:B------:R-:W-:Y:S02]  /*12b0*/  ULOP3.LUT UR4, UR41, 0x10000, URZ, 0xfc, !UPT ;  /* 0x0001000029047892 */ /* 0x000fe4000f8efc3f */
[----:B------:R-:W-:Y:S02]  /*12c0*/  ULOP3.LUT UR5, UR5, 0x10000, URZ, 0xfc, !UPT ;  /* 0x0001000005057892 */ /* 0x000fe4000f8efc3f */
[----:B------:R-:W-:Y:S02]  /*12d0*/  ULEA UR8, UR39, UR4, 0xc ;  /* 0x0000000427087291 */ /* 0x000fe4000f8e603f */
[----:B------:R-:W-:Y:S02]  /*12e0*/  ULEA UR6, UR39, UR5, 0xb ;  /* 0x0000000527067291 */ /* 0x000fe4000f8e583f */
[----:B------:R-:W-:-:S05]  /*12f0*/  UIADD3 UR12, UR8, 0x400, URZ ;  /* 0x00000400080c7890 */ /* 0x000fca000fffe03f */
[----:B------:R-:W-:Y:S02]  /*1300*/  UMOV UR10, UR6 ;  /* 0x00000006000a7c82 */ /* 0x000fe40008000000 */
[----:B------:R-:W-:Y:S01]  /*1310*/  HGMMA.64x128x16.F32 R88, gdesc[UR8], RZ, !UPT, gsb0 ;  /* 0x01e00000085879f0 */ /* 0x000fe2000c0008ff */
[----:B------:R-:W-:Y:S02]  /*1320*/  UMOV UR14, UR10 ;  /* 0x0000000a000e7c82 */ /* 0x000fe40008000000 */
[----:B------:R-:W-:Y:S02]  /*1330*/  WARPGROUP.DEPBAR.LE gsb0, 0x0 ;  /* 0x00008000000079c5 */ /* 0x000fe40000010000 */
[----:B------:R-:W-:-:S07]  /*1340*/  WARPGROUP.ARRIVE ;  /* 0x00000000000079c5 */ /* 0x000fce0000000000 */
[----:B------:R-:W-:Y:S01]  /*1350*/  HGMMA.64x128x16.F32 R24, gdesc[UR12], RZ, !UPT, gsb0 ;  /* 0x01e000000c1879f0 */ /* 0x000fe2000c0008ff */
[----:B------:R-:W-:Y:S02]  /*1360*/  UIADD3 UR12, UR8, 0x2, URZ ;  /* 0x00000002080c7890 */ /* 0x000fe4000fffe03f */
[----:B------:R-:W-:Y:S01]  /*1370*/  UIADD3 UR14, UR6, 0x2, URZ ;  /* 0x00000002060e7890 */ /* 0x000fe2000fffe03f */
[----:B------:R-:W-:Y:S01]  /*1380*/  UMOV UR13, 0x40000040 ;  /* 0x40000040000d7882 */ /* 0x000fe20000000000 */
[----:B------:R-:W-:Y:S01]  /*1390*/  UMOV UR15, 0x40000040 ;  /* 0x40000040000f7882 */ /* 0x000fe20000000000 */
[----:B------:R-:W-:Y:S02]  /*13a0*/  WARPGROUP.DEPBAR.LE gsb0, 0x0 ;  /* 0x00008000000079c5 */ /* 0x000fe40000010000 */
[----:B------:R-:W-:-:S06]  /*13b0*/  WARPGROUP.ARRIVE ;  /* 0x00000000000079c5 */ /* 0x000fcc0000000000 */
[----:B------:R-:W-:Y:S01]  /*13c0*/  HGMMA.64x128x16.F32 R88, gdesc[UR12], R88, gsb0 ;  /* 0x01e000000c5879f0 */ /* 0x000fe20008000858 */
[----:B------:R-:W-:Y:S01]  /*13d0*/  UIADD3 UR12, UR8, 0x402, URZ ;  /* 0x00000402080c7890 */ /* 0x000fe2000fffe03f */
[----:B------:R-:W-:Y:S01]  /*13e0*/  UMOV UR13, 0x40000040 ;  /* 0x40000040000d7882 */ /* 0x000fe20000000000 */
[----:B------:R-:W-:Y:S02]  /*13f0*/  WARPGROUP.DEPBAR.LE gsb0, 0x0 ;  /* 0x00008000000079c5 */ /* 0x000fe40000010000 */
[----:B------:R-:W-:-:S07]  /*1400*/  WARPGROUP.ARRIVE ;  /* 0x00000000000079c5 */ /* 0x000fce0000000000 */
[----:B------:R-:W-:Y:S01]  /*1410*/  HGMMA.64x128x16.F32 R24, gdesc[UR12], R24, gsb0 ;  /* 0x01e000000c1879f0 */ /* 0x000fe20008000818 */
        /* <DEDUP_REMOVED lines=71> */
[----:B------:R-:W-:Y:S03]  /*1890*/  HGMMA.64x128x16.F32 R24, gdesc[UR12], R24, gsb0 ;  /* 0x01e000000c1879f0 */ /* 0x000fe60008000818 */
[----:B------:R-:W-:Y:S02]  /*18a0*/  WARPGROUP.DEPBAR.LE gsb0, 0x0 ;  /* 0x00008000000079c5 */ /* 0x000fe40000010000 */
[----:B------:R-:W-:Y:S05]  /*18b0*/  @!P1 BRA `(.L_x_18) ;  /* 0x00000008002c9947 */ /* 0x000fea0003800000 */
[----:B------:R-:W-:-:S04]  /*18c0*/  UIADD3 UR6, UR39, 0x1, URZ ;  /* 0x0000000127067890 */ /* 0x000fc8000fffe03f */
[----:B------:R-:W-:-:S04]  /*18d0*/  UISETP.NE.AND UP0, UPT, UR6, 0x2, UPT ;  /* 0x000000020600788c */ /* 0x000fc8000bf05270 */
[----:B------:R-:W-:Y:S02]  /*18e0*/  USEL UR7, URZ, 0x1, UP0 ;  /* 0x000000013f077887 */ /* 0x000fe40008000000 */
[----:B------:R-:W-:Y:S02]  /*18f0*/  USEL UR6, UR6, URZ, UP0 ;  /* 0x0000003f06067287 */ /* 0x000fe40008000000 */
[----:B------:R-:W-:-:S06]  /*1900*/  ULOP3.LUT UR7, UR38, UR7, URZ, 0x3c, !UPT ;  /* 0x0000000726077292 */ /* 0x000fcc000f8e3c3f */
[----:B01----:R-:W-:Y:S01]  /*1910*/  IMAD.U32 R5, RZ, RZ, UR7 ;  /* 0x00000007ff057e24 */ /* 0x003fe2000f8e00ff */
[----:B------:R-:W-:-:S06]  /*1920*/  UMOV UR7, UR39 ;  /* 0x0000002700077c82 */ /* 0x000fcc0008000000 */
.L_x_25:
[----:B01----:R-:W-:Y:S05]  /*1930*/  @!P0 BRA `(.L_x_19) ;  /* 0x0000000000048947 */ /* 0x003fea0003800000 */
[----:B------:R-:W-:Y:S01]  /*1940*/  BPT.TRAP 0x1 ;  /* 0x000000040000795c */ /* 0x000fe20000300000 */
.L_x_19:
[----:B------:R-:W0:Y:S01]  /*1950*/  S2UR UR9, SR_CgaCtaId ;  /* 0x00000000000979c3 */ /* 0x000e220000008800 */
[----:B------:R-:W-:Y:S01]  /*1960*/  UMOV UR8, 0x400 ;  /* 0x0000040000087882 */ /* 0x000fe20000000000 */
[----:B------:R-:W-:Y:S01]  /*1970*/  SHF.L.U32 R3, R5, 0x1f, RZ ;  /* 0x0000001f05037819 */ /* 0x000fe200000006ff */
[----:B0-----:R-:W-:-:S04]  /*1980*/  ULEA UR8, UR9, UR8, 0x18 ;  /* 0x0000000809087291 */ /* 0x001fc8000f8ec03f */
[----:B------:R-:W-:-:S09]  /*1990*/  ULEA UR9, UR6, UR8, 0x3 ;  /* 0x0000000806097291 */ /* 0x000fd2000f8e183f */
[----:B------:R0:W1:Y:S01]  /*19a0*/  SYNCS.PHASECHK.TRANS64.TRYWAIT P1, [UR9], R3 ;  /* 0x00000003ff0075a7 */ /* 0x0000620008020149 */
[----:B------:R-:W-:Y:S05]  /*19b0*/  @!P0 BRA `(.L_x_20) ;  /* 0x0000000000048947 */ /* 0x000fea0003800000 */
[----:B------:R-:W-:Y:S01]  /*19c0*/  BPT.TRAP 0x1 ;  /* 0x000000040000795c */ /* 0x000fe20000300000 */
.L_x_20:
[----:B-1----:R-:W-:Y:S05]  /*19d0*/  @P1 BRA `(.L_x_21) ;  /* 0x0000000000081947 */ /* 0x002fea0003800000 */
[----:B------:R-:W1:Y:S02]  /*19e0*/  SYNCS.PHASECHK.TRANS64.TRYWAIT P1, [UR9], R3 ;  /* 0x00000003ff0075a7 */ /* 0x000e640008020149 */
[----:B-1----:R-:W-:Y:S05]  /*19f0*/  @!P1 BRA `(.L_x_22) ;  /* 0x000000ac00789947 */ /* 0x002fea0003800000 */
.L_x_21:
[----:B------:R-:W-:Y:S01]  /*1a00*/  ULEA UR12, UR6, UR4, 0xc ;  /* 0x00000004060c7291 */ /* 0x000fe2000f8e603f */
[----:B------:R-:W-:Y:S01]  /*1a10*/  WARPGROUP.ARRIVE ;  /* 0x00000000000079c5 */ /* 0x000fe20000000000 */
[----:B------:R-:W-:Y:S01]  /*1a20*/  ULEA UR10, UR6, UR5, 0xb ;  /* 0x00000005060a7291 */ /* 0x000fe2000f8e583f */
[----:B------:R-:W-:Y:S01]  /*1a30*/  UMOV UR13, 0x40000040 ;  /* 0x40000040000d7882 */ /* 0x000fe20000000000 */
[----:B------:R-:W-:Y:S01]  /*1a40*/  UMOV UR15, 0x40000040 ;  /* 0x40000040000f7882 */ /* 0x000fe20000000000 */
[----:B------:R-:W-:Y:S01]  /*1a50*/  UIADD3 UR16, UR12, 0x400, URZ ;  /* 0x000004000c107890 */ /* 0x000fe2000fffe03f */
[----:B------:R-:W-:-:S03]  /*1a60*/  UMOV UR19, UR15 ;  /* 0x0000000f00137c82 */ /* 0x000fc60008000000 */
[----:B------:R-:W-:Y:S01]  /*1a70*/  UMOV UR14, UR10 ;  /* 0x0000000a000e7c82 */ /* 0x000fe20008000000 */
[----:B------:R-:W-:Y:S01]  /*1a80*/  UMOV UR17, 0x40000040 ;  /* 0x4000004000117882 */ /* 0x000fe20000000000 */
[----:B------:R-:W-:Y:S01]  /*1a90*/  HGMMA.64x128x16.F32 R88, gdesc[UR12], R88, gsb0 ;  /* 0x01e000000c5879f0 */ /* 0x000fe20008000858 */
[----:B------:R-:W-:Y:S02]  /*1aa0*/  UMOV UR18, UR14 ;  /* 0x0000000e00127c82 */ /* 0x000fe40008000000 */
        /* <DEDUP_REMOVED lines=89> */
[----:B------:R-:W-:Y:S01]  /*2040*/  BPT.TRAP 0x1 ;  /* 0x000000040000795c */ /* 0x000fe20000300000 */
.L_x_23:
[----:B------:R-:W-:Y:S01]  /*2050*/  ULEA UR8, UR7, UR8, 0x3 ;  /* 0x0000000807087291 */ /* 0x000fe2000f8e183f */
[----:B------:R-:W-:-:S03]  /*2060*/  ISETP.GT.U32.AND P1, PT, R19, 0x1, PT ;  /* 0x000000011300780c */ /* 0x000fc60003f24070 */
[----:B------:R-:W-:-:S04]  /*2070*/  UIADD3 UR8, UR8, 0x10, URZ ;  /* 0x0000001008087890 */ /* 0x000fc8000fffe03f */
[----:B------:R-:W-:-:S09]  /*2080*/  UPRMT UR8, URZ, 0x654, UR8 ;  /* 0x000006543f087896 */ /* 0x000fd20008000008 */
[----:B------:R-:W-:Y:S01]  /*2090*/  SYNCS.ARRIVE.TRANS64.RED.A1T0 RZ, [UR8], RZ ;  /* 0x000000ffffff79a7 */ /* 0x000fe20008100408 */
[----:B------:R-:W-:Y:S05]  /*20a0*/  @P1 BRA `(.L_x_24) ;  /* 0x0000000000041947 */ /* 0x000fea0003800000 */
[----:B------:R-:W-:Y:S01]  /*20b0*/  BPT.TRAP 0x1 ;  /* 0x000000040000795c */ /* 0x000fe20000300000 */
.L_x_24:
[----:B------:R-:W-:Y:S01]  /*20c0*/  UIADD3 UR6, UR6, 0x1, URZ ;  /* 0x0000000106067890 */ /* 0x000fe2000fffe03f */
[C---:B------:R-:W-:Y:S01]  /*20d0*/  ISETP.GT.AND P1, PT, R0.reuse, 0x1, PT ;  /* 0x000000010000780c */ /* 0x040fe20003f24270 */
[----:B------:R-:W-:Y:S01]  /*20e0*/  UIADD3 UR7, UR7, 0x1, URZ ;  /* 0x0000000107077890 */ /* 0x000fe2000fffe03f */
[----:B------:R-:W-:Y:S01]  /*20f0*/  VIADD R0, R0, 0xffffffff ;  /* 0xffffffff00007836 */ /* 0x000fe20000000000 */
[----:B------:R-:W-:Y:S02]  /*2100*/  UISETP.NE.AND UP0, UPT, UR6, 0x2, UPT ;  /* 0x000000020600788c */ /* 0x000fe4000bf05270 */
[----:B------:R-:W-:Y:S02]  /*2110*/  UISETP.NE.AND UP1, UPT, UR7, 0x2, UPT ;  /* 0x000000020700788c */ /* 0x000fe4000bf25270 */
[----:B------:R-:W-:Y:S02]  /*2120*/  USEL UR8, URZ, 0x1, UP0 ;  /* 0x000000013f087887 */ /* 0x000fe40008000000 */
[----:B------:R-:W-:-:S02]  /*2130*/  USEL UR6, UR6, URZ, UP0 ;  /* 0x0000003f06067287 */ /* 0x000fc40008000000 */
[----:B------:R-:W-:Y:S02]  /*2140*/  USEL UR7, UR7, URZ, UP1 ;  /* 0x0000003f07077287 */ /* 0x000fe40008800000 */
[----:B------:R-:W-:Y:S01]  /*2150*/  LOP3.LUT R5, R5, UR8, RZ, 0x3c, !PT ;  /* 0x0000000805057c12 */ /* 0x000fe2000f8e3cff */
[----:B------:R-:W-:Y:S09]  /*2160*/  @P1 BRA `(.L_x_25) ;  /* 0xfffffff400f01947 */ /* 0x000ff2000383ffff */
.L_x_18:
[----:B------:R-:W2:Y:S02]  /*2170*/  LDC R0, c[0x0][0x28c] ;  /* 0x0000a300ff007b82 */ /* 0x000ea40000000800 */
[----:B--2---:R-:W-:-:S13]  /*2180*/  ISETP.GE.AND P1, PT, R0, 0x1, PT ;  /* 0x000000010000780c */ /* 0x004fda0003f26270 */
[----:B------:R-:W-:Y:S05]  /*2190*/  @!P1 BRA `(.L_x_26) ;  /* 0x0000000000409947 */ /* 0x000fea0003800000 */
[----:B------:R-:W-:Y:S05]  /*21a0*/  @!P0 BRA `(.L_x_27) ;  /* 0x0000000000048947 */ /* 0x000fea0003800000 */
[----:B------:R-:W-:Y:S01]  /*21b0*/  BPT.TRAP 0x1 ;  /* 0x000000040000795c */ /* 0x000fe20000300000 */
.L_x_27:
[----:B------:R-:W2:Y:S01]  /*21c0*/  S2UR UR6, SR_CgaCtaId ;  /* 0x00000000000679c3 */ /* 0x000ea20000008800 */
[----:B------:R-:W-:Y:S01]  /*21d0*/  UISETP.LT.AND UP0, UPT, UR40, 0x1, UPT ;  /* 0x000000012800788c */ /* 0x000fe2000bf01270 */
[----:B------:R-:W-:Y:S01]  /*21e0*/  ISETP.GT.U32.AND P0, PT, R19, 0x1, PT ;  /* 0x000000011300780c */ /* 0x000fe20003f04070 */
[----:B------:R-:W-:Y:S02]  /*21f0*/  UMOV UR5, 0x400 ;  /* 0x0000040000057882 */ /* 0x000fe40000000000 */
[----:B------:R-:W-:-:S04]  /*2200*/  USEL UR4, UR40, 0x1, UP0 ;  /* 0x0000000128047887 */ /* 0x000fc80008000000 */
[----:B------:R-:W-:-:S04]  /*2210*/  UIADD3 UR4, UR39, UR40, -UR4 ;  /* 0x0000002827047290 */ /* 0x000fc8000fffe804 */
[----:B------:R-:W-:-:S04]  /*2220*/  USHF.L.U32 UR4, UR4, 0x3, URZ ;  /* 0x0000000304047899 */ /* 0x000fc8000800063f */
[----:B------:R-:W-:Y:S02]  /*2230*/  ULOP3.LUT UR4, UR4, 0x8, URZ, 0xc0, !UPT ;  /* 0x0000000804047892 */ /* 0x000fe4000f8ec03f */
[----:B--2---:R-:W-:-:S04]  /*2240*/  ULEA UR5, UR6, UR5, 0x18 ;  /* 0x0000000506057291 */ /* 0x004fc8000f8ec03f */
[----:B------:R-:W-:-:S04]  /*2250*/  UIADD3 UR4, UR5, 0x10, UR4 ;  /* 0x0000001005047890 */ /* 0x000fc8000fffe004 */
[----:B------:R-:W-:-:S09]  /*2260*/  UPRMT UR4, URZ, 0x654, UR4 ;  /* 0x000006543f047896 */ /* 0x000fd20008000004 */
[----:B------:R-:W-:Y:S01]  /*2270*/  SYNCS.ARRIVE.TRANS64.RED.A1T0 RZ, [UR4], RZ ;  /* 0x000000ffffff79a7 */ /* 0x000fe20008100404 */
[----:B------:R-:W-:Y:S05]  /*2280*/  @P0 BRA `(.L_x_26) ;  /* 0x0000000000040947 */ /* 0x000fea0003800000 */
[----:B------:R-:W-:Y:S01]  /*2290*/  BPT.TRAP 0x1 ;  /* 0x000000040000795c */ /* 0x000fe20000300000 */
.L_x_26:
[----:B------:R-:W2:Y:S01]  /*22a0*/  LDC R6, c[0x0][0x288] ;  /* 0x0000a200ff067b82 */ /* 0x000ea20000000800 */
[----:B01----:R-:W-:Y:S01]  /*22b0*/  LOP3.LUT R4, R18, 0x60, RZ, 0xc0, !PT ;  /* 0x0000006012047812 */ /* 0x003fe200078ec0ff */
[----:B------:R-:W-:Y:S01]  /*22c0*/  UIADD3 UR39, UR40, UR39, URZ ;  /* 0x0000002728277290 */ /* 0x000fe2000fffe03f */
[----:B------:R-:W-:Y:S01]  /*22d0*/  LOP3.LUT R0, R22, 0x1, RZ, 0xc0, !PT ;  /* 0x0000000116007812 */ /* 0x000fe200078ec0ff */
[----:B------:R-:W-:Y:S01]  /*22e0*/  IMAD.SHL.U32 R13, R153, 0x80, RZ ;  /* 0x00000080990d7824 */ /* 0x000fe200078e00ff */
[----:B------:R-:W-:Y:S01]  /*22f0*/  SHF.R.U32.HI R3, RZ, 0x2, R18 ;  /* 0x00000002ff037819 */ /* 0x000fe20000011612 */
[----:B------:R-:W-:Y:S01]  /*2300*/  USHF.R.U32.HI UR4, URZ, 0x1, UR39 ;  /* 0x000000013f047899 */ /* 0x000fe20008011627 */
[----:B------:R-:W-:Y:S01]  /*2310*/  SHF.R.U32.HI R10, RZ, 0x1, R4 ;  /* 0x00000001ff0a7819 */ /* 0x000fe20000011604 */
[----:B------:R-:W-:Y:S01]  /*2320*/  IMAD.SHL.U32 R4, R0, 0x40, RZ ;  /* 0x0000004000047824 */ /* 0x000fe200078e00ff */
[----:B------:R-:W-:Y:S01]  /*2330*/  LOP3.LUT R3, R3, 0x7, RZ, 0xc0, !PT ;  /* 0x0000000703037812 */ /* 0x000fe200078ec0ff */
[----:B------:R-:W-:Y:S01]  /*2340*/  IMAD.SHL.U32 R15, R152, 0x100, RZ ;  /* 0x00000100980f7824 */ /* 0x000fe200078e00ff */
[----:B------:R-:W-:Y:S01]  /*2350*/  ULOP3.LUT UR4, UR4, 0x1, URZ, 0xc0, !UPT ;  /* 0x0000000104047892 */ /* 0x000fe2000f8ec03f */
[----:B------:R-:W-:Y:S01]  /*2360*/  SHF.R.S32.HI R21, RZ, 0x1f, R23 ;  /* 0x0000001fff157819 */ /* 0x000fe20000011417 */
[----:B------:R-:W-:Y:S01]  /*2370*/  ULDC UR8, c[0x0][0x284] ;  /* 0x0000a10000087ab9 */ /* 0x000fe20000000800 */
[--C-:B------:R-:W-:Y:S01]  /*2380*/  IADD3 R5, RZ, -R10, -R3.reuse ;  /* 0x8000000aff057210 */ /* 0x100fe20007ffe803 */
[----:B------:R-:W-:Y:S01]  /*2390*/  UISETP.GT.U32.AND UP1, UPT, UR39, 0x1, UPT ;  /* 0x000000012700788c */ /* 0x000fe2000bf24070 */
[----:B------:R-:W-:Y:S01]  /*23a0*/  LOP3.LUT R3, R4, 0x40, R3, 0xe2, !PT ;  /* 0x0000004004037812 */ /* 0x000fe200078ee203 */
[----:B------:R-:W-:Y:S01]  /*23b0*/  UISETP.NE.U32.AND UP0, UPT, UR4, 0x1, UPT ;  /* 0x000000010400788c */ /* 0x000fe2000bf05070 */
[----:B------:R-:W-:Y:S01]  /*23c0*/  LOP3.LUT R4, R18, 0x3, RZ, 0xc0, !PT ;  /* 0x0000000312047812 */ /* 0x000fe200078ec0ff */
[----:B------:R-:W-:Y:S01]  /*23d0*/  ULDC.64 UR6, c[0x0][0x5d0] ;  /* 0x0001740000067ab9 */ /* 0x000fe20000000a00 */
[----:B------:R-:W-:Y:S01]  /*23e0*/  UISETP.LT.U32.AND UP1, UPT, UR40, 0x2, UP1 ;  /* 0x000000022800788c */ /* 0x000fe20008f21070 */
[----:B------:R-:W-:Y:S01]  /*23f0*/  IMAD.WIDE R8, R152, 0x100, RZ ;  /* 0x0000010098087825 */ /* 0x000fe200078e02ff */
[----:B------:R-:W-:Y:S01]  /*2400*/  UISETP.GT.U32.AND UP0, UPT, UR40, 0x1, !UP0 ;  /* 0x000000012800788c */ /* 0x000fe2000c704070 */
[----:B--2---:R-:W-:-:S02]  /*2410*/  ISETP.GE.AND P0, PT, R13, R6, PT ;  /* 0x000000060d00720c */ /* 0x004fc40003f06270 */
[----:B------:R-:W-:Y:S01]  /*2420*/  IMAD R12, R4, -0x2, R6 ;  /* 0xfffffffe040c7824 */ /* 0x000fe200078e0206 */
[----:B------:R-:W-:Y:S01]  /*2430*/  SHF.L.U32 R6, R18, 0x1, RZ ;  /* 0x0000000112067819 */ /* 0x000fe200000006ff */
[----:B------:R-:W-:Y:S01]  /*2440*/  IMAD R4, R21, UR6, RZ ;  /* 0x0000000615047c24 */ /* 0x000fe2000f8e02ff */
[----:B------:R-:W-:Y:S01]  /*2450*/  ISETP.GE.OR P0, PT, R15, UR8, P0 ;  /* 0x000000080f007c0c */ /* 0x000fe20008706670 */
[----:B------:R-:W-:Y:S01]  /*2460*/  IMAD R0, R0, -0x40, R5 ;  /* 0xffffffc000007824 */ /* 0x000fe200078e0205 */
[----:B------:R-:W-:Y:S01]  /*2470*/  LOP3.LUT R6, R13, 0x6, R6, 0xf8, !PT ;  /* 0x000000060d067812 */ /* 0x000fe200078ef806 */
[----:B------:R-:W-:Y:S01]  /*2480*/  USEL UR5, URZ, 0x1, !UP1 ;  /* 0x000000013f057887 */ /* 0x000fe2000c800000 */
[----:B------:R-:W-:Y:S01]  /*2490*/  IMAD R11, R23, UR7, R4 ;  /* 0x00000007170b7c24 */ /* 0x000fe2000f8e0204 */
[----:B------:R-:W-:Y:S01]  /*24a0*/  USEL UR4, URZ, 0x1, !UP0 ;  /* 0x000000013f047887 */ /* 0x000fe2000c000000 */
[----:B------:R-:W-:Y:S01]  /*24b0*/  SHF.R.S32.HI R7, RZ, 0x1f, R6 ;  /* 0x0000001fff077819 */ /* 0x000fe20000011406 */
[----:B------:R-:W-:Y:S01]  /*24c0*/  ULOP3.LUT UR39, UR39, 0x1, URZ, 0xc0, !UPT ;  /* 0x0000000127277892 */ /* 0x000fe2000f8ec03f */
[----:B------:R-:W-:Y:S01]  /*24d0*/  LOP3.LUT R153, R8, R3, R10, 0xfe, !PT ;  /* 0x0000000308997212 */ /* 0x000fe200078efe0a */
[----:B------:R-:W-:Y:S01]  /*24e0*/  ULOP3.LUT UR38, UR4, UR38, UR5, 0x96, !UPT ;  /* 0x0000002604267292 */ /* 0x000fe2000f8e9605 */
[----:B------:R-:W-:Y:S01]  /*24f0*/  IADD3 R3, -R15, UR8, R0 ;  /* 0x000000080f037c10 */ /* 0x000fe2000fffe100 */
[----:B------:R-:W-:-:S04]  /*2500*/  IMAD.WIDE.U32 R4, R23, UR6, R6 ;  /* 0x0000000617047c25 */ /* 0x000fc8000f8e0006 */
[----:B------:R-:W-:Y:S02]  /*2510*/  IMAD.IADD R11, R5, 0x1, R11 ;  /* 0x00000001050b7824 */ /* 0x000fe400078e020b */
[----:B------:R-:W-:Y:S02]  /*2520*/  IMAD.IADD R0, R12, 0x1, -R13 ;  /* 0x000000010c007824 */ /* 0x000fe400078e0a0d */
[----:B------:R-:W-:Y:S02]  /*2530*/  IMAD.MOV.U32 R152, RZ, RZ, -0x1 ;  /* 0xffffffffff987424 */ /* 0x000fe400078e00ff */
[----:B------:R-:W-:Y:S01]  /*2540*/  IMAD.MOV.U32 R10, RZ, RZ, R4 ;  /* 0x000000ffff0a7224 */ /* 0x000fe200078e0004 */
[----:B------:R-:W-:Y:S06]  /*2550*/  @P0 BRA `(.L_x_28) ;  /* 0x00000084006c0947 */ /* 0x000fec0003800000 */
[----:B------:R-:W0:Y:S01]  /*2560*/  LDC.64 R4, c[0x0][0x5c8] ;  /* 0x00017200ff047b82 */ /* 0x000e220000000a00 */
[----:B-----5:R-:W-:Y:S01]  /*2570*/  FSETP.NEU.AND P0, PT, R155, RZ, PT ;  /* 0x000000ff9b00720b */ /* 0x020fe20003f0d000 */
[----:B------:R-:W-:Y:S01]  /*2580*/  BSSY B0, `(.L_x_28) ;  /* 0x0000858000007945 */ /* 0x000fe20003800000 */
[----:B------:R-:W-:-:S04]  /*2590*/  ISETP.GT.AND P3, PT, R3, RZ, PT ;  /* 0x000000ff0300720c */ /* 0x000fc80003f64270 */
[----:B------:R-:W-:Y:S01]  /*25a0*/  ISETP.GT.AND P1, PT, R0, RZ, P3 ;  /* 0x000000ff0000720c */ /* 0x000fe20001f24270 */
[-C--:B0-----:R-:W-:Y:S02]  /*25b0*/  IMAD R12, R9, R4.reuse, RZ ;  /* 0x00000004090c7224 */ /* 0x081fe400078e02ff */
[----:B------:R-:W-:-:S04]  /*25c0*/  IMAD.WIDE.U32 R166, R153, R4, R10 ;  /* 0x0000000499a67225 */ /* 0x000fc800078e000a */
[----:B------:R-:W-:-:S04]  /*25d0*/  IMAD R11, R153, R5, R12 ;  /* 0x00000005990b7224 */ /* 0x000fc800078e020c */
[----:B------:R-:W-:Y:S01]  /*25e0*/  IMAD.IADD R169, R167, 0x1, R11 ;  /* 0x00000001a7a97824 */ /* 0x000fe200078e020b */
[----:B------:R-:W-:Y:S06]  /*25f0*/  @!P0 BRA `(.L_x_29) ;  /* 0x00000060000c8947 */ /* 0x000fec0003800000 */
[----:B------:R-:W0:Y:S01]  /*2600*/  LDC.64 R12, c[0x0][0x5b8] ;  /* 0x00016e00ff0c7b82 */ /* 0x000e220000000a00 */
[----:B------:R-:W-:-:S07]  /*2610*/  ULDC.64 UR4, c[0x0][0x5c0] ;  /* 0x0001700000047ab9 */ /* 0x000fce0000000a00 */
[----:B------:R-:W1:Y:S08]  /*2620*/  LDC.64 R14, c[0x0][0x5b0] ;  /* 0x00016c00ff0e7b82 */ /* 0x000e700000000a00 */
[----:B------:R-:W2:Y:S01]  /*2630*/  LDC.64 R10, c[0x0][0x5a8] ;  /* 0x00016a00ff0a7b82 */ /* 0x000ea20000000a00 */
[----:B0-----:R-:W-:-:S04]  /*2640*/  IMAD R20, R21, R12, RZ ;  /* 0x0000000c15147224 */ /* 0x001fc800078e02ff */
[C---:B------:R-:W-:Y:S02]  /*2650*/  IMAD R13, R23.reuse, R13, R20 ;  /* 0x0000000d170d7224 */ /* 0x040fe400078e0214 */
[----:B------:R-:W-:-:S04]  /*2660*/  IMAD.WIDE.U32 R20, R23, R12, R6 ;  /* 0x0000000c17147225 */ /* 0x000fc800078e0006 */
[----:B-1----:R-:W-:Y:S01]  /*2670*/  IMAD R156, R9, R14, RZ ;  /* 0x0000000e099c7224 */ /* 0x002fe200078e02ff */
[----:B------:R-:W-:-:S03]  /*2680*/  IADD3 R157, R21, R13, RZ ;  /* 0x0000000d159d7210 */ /* 0x000fc60007ffe0ff */
[----:B------:R-:W-:Y:S02]  /*2690*/  IMAD R167, R153, R15, R156 ;  /* 0x0000000f99a77224 */ /* 0x000fe400078e029c */
[----:B------:R-:W-:-:S04]  /*26a0*/  IMAD.MOV.U32 R156, RZ, RZ, R20 ;  /* 0x000000ffff9c7224 */ /* 0x000fc800078e0014 */
[----:B------:R-:W-:-:S04]  /*26b0*/  IMAD.WIDE.U32 R158, R153, R14, R156 ;  /* 0x0000000e999e7225 */ /* 0x000fc800078e009c */
[----:B------:R-:W-:Y:S01]  /*26c0*/  IMAD.IADD R159, R159, 0x1, R167 ;  /* 0x000000019f9f7824 */ /* 0x000fe200078e02a7 */
[----:B--2---:R-:W-:-:S04]  /*26d0*/  LEA R160, P0, R158, R10, 0x1 ;  /* 0x0000000a9ea07211 */ /* 0x004fc800078008ff */
[----:B------:R-:W-:-:S05]  /*26e0*/  LEA.HI.X R161, R158, R11, R159, 0x1, P0 ;  /* 0x0000000b9ea17211 */ /* 0x000fca00000f0c9f */
[----:B------:R-:W2:Y:S01]  /*26f0*/  @P1 LDG.E.LTC128B.U16 R165, desc[UR36][R160.64] ;  /* 0x00000024a0a51981 */ /* 0x000ea2000c1e1520 */
[----:B------:R-:W-:Y:S01]  /*2700*/  IMAD.WIDE.U32 R162, R153, R14, R6 ;  /* 0x0000000e99a27225 */ /* 0x000fe200078e0006 */
[----:B------:R-:W-:Y:S01]  /*2710*/  ISETP.GT.AND P2, PT, R0, 0x1, P3 ;  /* 0x000000010000780c */ /* 0x000fe20001f44270 */
[----:B------:R-:W-:Y:S02]  /*2720*/  BSSY B1, `(.L_x_30) ;  /* 0x0000012000017945 */ /* 0x000fe40003800000 */
[----:B------:R-:W-:Y:S02]  /*2730*/  IMAD.IADD R163, R167, 0x1, R163 ;  /* 0x00000001a7a37824 */ /* 0x000fe400078e02a3 */
[----:B------:R-:W-:-:S04]  /*2740*/  IMAD.WIDE.U32 R162, R23, R12, R162 ;  /* 0x0000000c17a27225 */ /* 0x000fc800078e00a2 */
[----:B--2---:R-:W-:-:S05]  /*2750*/  HADD2.F32 R158, -RZ, R165.H0_H0 ;  /* 0x200000a5ff9e7230 */ /* 0x004fca0000004100 */
[----:B------:R-:W-:Y:S01]  /*2760*/  FMUL R159, R158, R155 ;  /* 0x0000009b9e9f7220 */ /* 0x000fe20000400000 */
[----:B------:R-:W-:-:S03]  /*2770*/  LEA R158, P0, R166, UR4, 0x1 ;  /* 0x00000004a69e7c11 */ /* 0x000fc6000f8008ff */
[----:B------:R-:W-:Y:S01]  /*2780*/  FFMA R159, R88, R154, R159 ;  /* 0x0000009a589f7223 */ /* 0x000fe2000000009f */
[----:B------:R-:W-:-:S04]  /*2790*/  IMAD.IADD R88, R13, 0x1, R163 ;  /* 0x000000010d587824 */ /* 0x000fc800078e02a3 */
[----:B------:R-:W-:Y:S02]  /*27a0*/  F2FP.F16.F32.PACK_AB R161, RZ, R159 ;  /* 0x0000009fffa1723e */ /* 0x000fe400000000ff */
[----:B------:R-:W-:Y:S02]  /*27b0*/  LEA.HI.X R159, R166, UR5, R169, 0x1, P0 ;  /* 0x00000005a69f7c11 */ /* 0x000fe400080f0ca9 */
[----:B------:R-:W-:Y:S02]  /*27c0*/  PRMT R163, R161, 0x7610, R163 ;  /* 0x00007610a1a37816 */ /* 0x000fe400000000a3 */
[----:B------:R-:W-:-:S03]  /*27d0*/  LEA R160, P0, R162, R10, 0x1 ;  /* 0x0000000aa2a07211 */ /* 0x000fc600078008ff */
[----:B------:R0:W-:Y:S01]  /*27e0*/  @P1 STG.E.U16 desc[UR36][R158.64], R163 ;  /* 0x000000a39e001986 */ /* 0x0001e2000c101524 */
[----:B------:R-:W-:Y:S01]  /*27f0*/  LEA.HI.X R161, R162, R11, R88, 0x1, P0 ;  /* 0x0000000ba2a17211 */ /* 0x000fe200000f0c58 */
[C---:B------:R-:W-:Y:S01]  /*2800*/  IMAD.SHL.U32 R162, R14.reuse, 0x8, RZ ;  /* 0x000000080ea27824 */ /* 0x040fe200078e00ff */
[----:B0-----:R-:W-:Y:S01]  /*2810*/  SHF.L.U64.HI R163, R14, 0x3, R15 ;  /* 0x000000030ea37819 */ /* 0x001fe2000001020f */
[----:B------:R-:W-:Y:S06]  /*2820*/  @!P2 BRA `(.L_x_31) ;  /* 0x000000000004a947 */ /* 0x000fec0003800000 */
[----:B------:R0:W5:Y:S02]  /*2830*/  LDG.E.LTC128B.U16 R165, desc[UR36][R160.64+0x2] ;  /* 0x00000224a0a57981 */ /* 0x000164000c1e1520 */
.L_x_31:
[----:B------:R-:W-:Y:S05]  /*2840*/  BSYNC B1 ;  /* 0x0000000000017941 */ /* 0x000fea0003800000 */
.L_x_30:
[----:B-----5:R-:W-:Y:S01]  /*2850*/  HADD2.F32 R88, -RZ, R165.H0_H0 ;  /* 0x200000a5ff587230 */ /* 0x020fe20000004100 */
[----:B------:R-:W-:Y:S01]  /*2860*/  ISETP.GT.AND P0, PT, R3, 0x8, PT ;  /* 0x000000080300780c */ /* 0x000fe20003f04270 */
[----:B------:R-:W-:Y:S01]  /*2870*/  IMAD.WIDE.U32 R170, R153, R14, R162 ;  /* 0x0000000e99aa7225 */ /* 0x000fe200078e00a2 */
[----:B------:R-:W-:-:S03]  /*2880*/  PRMT R172, R165, 0x7610, R172 ;  /* 0x00007610a5ac7816 */ /* 0x000fc600000000ac */
[----:B------:R-:W-:Y:S01]  /*2890*/  FMUL R88, R88, R155 ;  /* 0x0000009b58587220 */ /* 0x000fe20000400000 */
[----:B------:R-:W-:Y:S01]  /*28a0*/  IMAD.IADD R169, R167, 0x1, R171 ;  /* 0x00000001a7a97824 */ /* 0x000fe200078e02ab */
[----:B------:R-:W-:Y:S02]  /*28b0*/  IADD3 R166, P4, R20, R170, RZ ;  /* 0x000000aa14a67210 */ /* 0x000fe40007f9e0ff */
[----:B------:R-:W-:Y:S01]  /*28c0*/  FFMA R89, R89, R154, R88 ;  /* 0x0000009a59597223 */ /* 0x000fe20000000058 */
[----:B------:R-:W-:Y:S02]  /*28d0*/  ISETP.GT.AND P1, PT, R0, RZ, P0 ;  /* 0x000000ff0000720c */ /* 0x000fe40000724270 */
[----:B------:R-:W-:Y:S02]  /*28e0*/  IADD3.X R167, R169, R157, RZ, P4, !PT ;  /* 0x0000009da9a77210 */ /* 0x000fe400027fe4ff */
[----:B------:R-:W-:Y:S02]  /*28f0*/  F2FP.F16.F32.PACK_AB R168, RZ, R89 ;  /* 0x00000059ffa8723e */ /* 0x000fe400000000ff */
[----:B------:R-:W-:-:S02]  /*2900*/  LEA R88, P4, R166, R10, 0x1 ;  /* 0x0000000aa6587211 */ /* 0x000fc400078808ff */
[----:B------:R-:W-:Y:S02]  /*2910*/  PRMT R171, R168, 0x7610, R171 ;  /* 0x00007610a8ab7816 */ /* 0x000fe400000000ab */
[----:B------:R-:W-:-:S03]  /*2920*/  LEA.HI.X R89, R166, R11, R167, 0x1, P4 ;  /* 0x0000000ba6597211 */ /* 0x000fc600020f0ca7 */
[----:B------:R1:W-:Y:S04]  /*2930*/  @P2 STG.E.U16 desc[UR36][R158.64+0x2], R171 ;  /* 0x000002ab9e002986 */ /* 0x0003e8000c101524 */
[----:B------:R2:W3:Y:S01]  /*2940*/  @P1 LDG.E.LTC128B.U16 R172, desc[UR36][R88.64] ;  /* 0x0000002458ac1981 */ /* 0x0004e2000c1e1520 */
[----:B------:R-:W-:Y:S01]  /*2950*/  IMAD.SHL.U32 R165, R4, 0x10, RZ ;  /* 0x0000001004a57824 */ /* 0x000fe200078e00ff */
[----:B------:R-:W-:Y:S01]  /*2960*/  IADD3 R170, P2, R6, R170, RZ ;  /* 0x000000aa06aa7210 */ /* 0x000fe20007f5e0ff */
[----:B------:R-:W-:Y:S03]  /*2970*/  BSSY B1, `(.L_x_32) ;  /* 0x0000011000017945 */ /* 0x000fe60003800000 */
[----:B------:R-:W-:Y:S01]  /*2980*/  IADD3 R168, P4, R165, R158, RZ ;  /* 0x0000009ea5a87210 */ /* 0x000fe20007f9e0ff */
[----:B-1----:R-:W-:Y:S01]  /*2990*/  IMAD.X R171, R7, 0x1, R169, P2 ;  /* 0x0000000107ab7824 */ /* 0x002fe200010e06a9 */
[----:B------:R-:W-:Y:S01]  /*29a0*/  ISETP.GT.AND P2, PT, R0, 0x1, P0 ;  /* 0x000000010000780c */ /* 0x000fe20000744270 */
[----:B------:R-:W-:-:S03]  /*29b0*/  IMAD.WIDE.U32 R170, R23, R12, R170 ;  /* 0x0000000c17aa7225 */ /* 0x000fc600078e00aa */
[----:B--2---:R-:W-:Y:S01]  /*29c0*/  LEA R88, P5, R170, R10, 0x1 ;  /* 0x0000000aaa587211 */ /* 0x004fe200078a08ff */
[----:B---3--:R-:W-:-:S05]  /*29d0*/  HADD2.F32 R166, -RZ, R172.H0_H0 ;  /* 0x200000acffa67230 */ /* 0x008fca0000004100 */
[----:B------:R-:W-:Y:S01]  /*29e0*/  FMUL R167, R166, R155 ;  /* 0x0000009ba6a77220 */ /* 0x000fe20000400000 */
[----:B------:R-:W-:-:S03]  /*29f0*/  IMAD.IADD R166, R13, 0x1, R171 ;  /* 0x000000010da67824 */ /* 0x000fc600078e02ab */
[----:B------:R-:W-:Y:S01]  /*2a00*/  FFMA R90, R90, R154, R167 ;  /* 0x0000009a5a5a7223 */ /* 0x000fe200000000a7 */
[----:B------:R-:W-:Y:S02]  /*2a10*/  SHF.L.U64.HI R167, R4, 0x4, R5 ;  /* 0x0000000404a77819 */ /* 0x000fe40000010205 */
[----:B------:R-:W-:Y:S02]  /*2a20*/  LEA.HI.X R89, R170, R11, R166, 0x1, P5 ;  /* 0x0000000baa597211 */ /* 0x000fe400028f0ca6 */
[----:B------:R-:W-:Y:S01]  /*2a30*/  F2FP.F16.F32.PACK_AB R90, RZ, R90 ;  /* 0x0000005aff5a723e */ /* 0x000fe200000000ff */
[----:B------:R-:W-:-:S05]  /*2a40*/  IMAD.X R169, R167, 0x1, R159, P4 ;  /* 0x00000001a7a97824 */ /* 0x000fca00020e069f */
[----:B------:R1:W-:Y:S01]  /*2a50*/  @P1 STG.E.U16 desc[UR36][R168.64], R90 ;  /* 0x0000005aa8001986 */ /* 0x0003e2000c101524 */
[----:B------:R-:W-:Y:S05]  /*2a60*/  @!P2 BRA `(.L_x_33) ;  /* 0x000000000004a947 */ /* 0x000fea0003800000 */
[----:B------:R2:W5:Y:S02]  /*2a70*/  LDG.E.LTC128B.U16 R172, desc[UR36][R88.64+0x2] ;  /* 0x0000022458ac7981 */ /* 0x000564000c1e1520 */
.L_x_33:
[----:B------:R-:W-:Y:S05]  /*2a80*/  BSYNC B1 ;  /* 0x0000000000017941 */ /* 0x000fea0003800000 */
.L_x_32:
[----:B-1---5:R-:W-:Y:S01]  /*2a90*/  HADD2.F32 R90, -RZ, R172.H0_H0 ;  /* 0x200000acff5a7230 */ /* 0x022fe20000004100 */
[----:B------:R-:W-:Y:S01]  /*2aa0*/  ISETP.GT.AND P1, PT, R0, 0x8, P3 ;  /* 0x000000080000780c */ /* 0x000fe20001f24270 */
[----:B------:R-:W-:Y:S03]  /*2ab0*/  BSSY B1, `(.L_x_34) ;  /* 0x000000a000017945 */ /* 0x000fe60003800000 */
[----:B------:R-:W-:-:S04]  /*2ac0*/  FMUL R90, R90, R155 ;  /* 0x0000009b5a5a7220 */ /* 0x000fc80000400000 */
[----:B------:R-:W-:Y:S01]  /*2ad0*/  FFMA R90, R91, R154, R90 ;  /* 0x0000009a5b5a7223 */ /* 0x000fe2000000005a */
[----:B------:R-:W-:-:S04]  /*2ae0*/  @P2 IMAD.MOV.U32 R91, RZ, RZ, R169 ;  /* 0x000000ffff5b2224 */ /* 0x000fc800078e00a9 */
[----:B------:R-:W-:-:S04]  /*2af0*/  F2FP.F16.F32.PACK_AB R90, RZ, R90 ;  /* 0x0000005aff5a723e */ /* 0x000fc800000000ff */
[----:B------:R-:W-:Y:S01]  /*2b00*/  PRMT R166, R90, 0x7610, R166 ;  /* 0x000076105aa67816 */ /* 0x000fe200000000a6 */
[----:B------:R-:W-:-:S05]  /*2b10*/  @P2 IMAD.MOV.U32 R90, RZ, RZ, R168 ;  /* 0x000000ffff5a2224 */ /* 0x000fca00078e00a8 */
[----:B------:R1:W-:Y:S01]  /*2b20*/  @P2 STG.E.U16 desc[UR36][R90.64+0x2], R166 ;  /* 0x000002a65a002986 */ /* 0x0003e2000c101524 */
[----:B------:R-:W-:Y:S05]  /*2b30*/  @!P1 BRA `(.L_x_35) ;  /* 0x0000000000049947 */ /* 0x000fea0003800000 */
[----:B------:R3:W5:Y:S02]  /*2b40*/  LDG.E.LTC128B.U16 R172, desc[UR36][R160.64+0x10] ;  /* 0x00001024a0ac7981 */ /* 0x000764000c1e1520 */
.L_x_35:
[----:B------:R-:W-:Y:S05]  /*2b50*/  BSYNC B1 ;  /* 0x0000000000017941 */ /* 0x000fea0003800000 */
.L_x_34:
[----:B-1---5:R-:W-:Y:S01]  /*2b60*/  HADD2.F32 R90, -RZ, R172.H0_H0 ;  /* 0x200000acff5a7230 */ /* 0x022fe20000004100 */
[----:B------:R-:W-:Y:S01]  /*2b70*/  ISETP.GT.AND P2, PT, R0, 0x9, P3 ;  /* 0x000000090000780c */ /* 0x000fe20001f44270 */
[----:B------:R-:W-:Y:S03]  /*2b80*/  BSSY B1, `(.L_x_36) ;  /* 0x000000a000017945 */ /* 0x000fe60003800000 */
[----:B------:R-:W-:Y:S01]  /*2b90*/  FMUL R91, R90, R155 ;  /* 0x0000009b5a5b7220 */ /* 0x000fe20000400000 */
[----:B------:R-:W-:-:S03]  /*2ba0*/  @P1 MOV R90, R158 ;  /* 0x0000009e005a1202 */ /* 0x000fc60000000f00 */
[----:B------:R-:W-:-:S05]  /*2bb0*/  FFMA R91, R92, R154, R91 ;  /* 0x0000009a5c5b7223 */ /* 0x000fca000000005b */
[----:B------:R-:W-:-:S04]  /*2bc0*/  F2FP.F16.F32.PACK_AB R91, RZ, R91 ;  /* 0x0000005bff5b723e */ /* 0x000fc800000000ff */
[----:B------:R-:W-:Y:S01]  /*2bd0*/  PRMT R92, R91, 0x7610, R92 ;  /* 0x000076105b5c7816 */ /* 0x000fe2000000005c */
[----:B------:R-:W-:-:S05]  /*2be0*/  @P1 IMAD.MOV.U32 R91, RZ, RZ, R159 ;  /* 0x000000ffff5b1224 */ /* 0x000fca00078e009f */
[----:B------:R1:W-:Y:S01]  /*2bf0*/  @P1 STG.E.U16 desc[UR36][R90.64+0x10], R92 ;  /* 0x0000105c5a001986 */ /* 0x0003e2000c101524 */
[----:B------:R-:W-:Y:S05]  /*2c00*/  @!P2 BRA `(.L_x_37) ;  /* 0x000000000004a947 */ /* 0x000fea0003800000 */
[----:B------:R4:W5:Y:S02]  /*2c10*/  LDG.E.LTC128B.U16 R172, desc[UR36][R160.64+0x12] ;  /* 0x00001224a0ac7981 */ /* 0x000964000c1e1520 */
.L_x_37:
[----:B------:R-:W-:Y:S05]  /*2c20*/  BSYNC B1 ;  /* 0x0000000000017941 */ /* 0x000fea0003800000 */
.L_x_36:
[----:B-1---5:R-:W-:Y:S01]  /*2c30*/  HADD2.F32 R90, -RZ, R172.H0_H0 ;  /* 0x200000acff5a7230 */ /* 0x022fe20000004100 */
[----:B------:R-:W-:Y:S01]  /*2c40*/  ISETP.GT.AND P1, PT, R0, 0x8, P0 ;  /* 0x000000080000780c */ /* 0x000fe20000724270 */
[----:B------:R-:W-:Y:S01]  /*2c50*/  @P2 IMAD.MOV.U32 R91, RZ, RZ, R159 ;  /* 0x000000ffff5b2224 */ /* 0x000fe200078e009f */
[----:B------:R-:W-:Y:S02]  /*2c60*/  BSSY B1, `(.L_x_38) ;  /* 0x0000009000017945 */ /* 0x000fe40003800000 */
[----:B------:R-:W-:-:S04]  /*2c70*/  FMUL R90, R90, R155 ;  /* 0x0000009b5a5a7220 */ /* 0x000fc80000400000 */
[----:B------:R-:W-:-:S05]  /*2c80*/  FFMA R90, R93, R154, R90 ;  /* 0x0000009a5d5a7223 */ /* 0x000fca000000005a */
[----:B------:R-:W-:-:S04]  /*2c90*/  F2FP.F16.F32.PACK_AB R90, RZ, R90 ;  /* 0x0000005aff5a723e */ /* 0x000fc800000000ff */
[----:B------:R-:W-:Y:S01]  /*2ca0*/  PRMT R92, R90, 0x7610, R92 ;  /* 0x000076105a5c7816 */ /* 0x000fe2000000005c */
[----:B------:R-:W-:-:S05]  /*2cb0*/  @P2 IMAD.MOV.U32 R90, RZ, RZ, R158 ;  /* 0x000000ffff5a2224 */ /* 0x000fca00078e009e */
[----:B------:R1:W-:Y:S01]  /*2cc0*/  @P2 STG.E.U16 desc[UR36][R90.64+0x12], R92 ;  /* 0x0000125c5a002986 */ /* 0x0003e2000c101524 */
[----:B------:R-:W-:Y:S05]  /*2cd0*/  @!P1 BRA `(.L_x_39) ;  /* 0x0000000000049947 */ /* 0x000fea0003800000 */
[----:B------:R0:W5:Y:S02]  /*2ce0*/  LDG.E.LTC128B.U16 R172, desc[UR36][R88.64+0x10] ;  /* 0x0000102458ac7981 */ /* 0x000164000c1e1520 */
.L_x_39:
[----:B------:R-:W-:Y:S05]  /*2cf0*/  BSYNC B1 ;  /* 0x0000000000017941 */ /* 0x000fea0003800000 */
.L_x_38:
[----:B-1---5:R-:W-:Y:S01]  /*2d00*/  HADD2.F32 R90, -RZ, R172.H0_H0 ;  /* 0x200000acff5a7230 */ /* 0x022fe20000004100 */
[----:B------:R-:W-:Y:S01]  /*2d10*/  ISETP.GT.AND P2, PT, R0, 0x9, P0 ;  /* 0x000000090000780c */ /* 0x000fe20000744270 */
[----:B------:R-:W-:Y:S03]  /*2d20*/  BSSY B1, `(.L_x_40) ;  /* 0x000000a000017945 */ /* 0x000fe60003800000 */
[----:B------:R-:W-:Y:S01]  /*2d30*/  FMUL R91, R90, R155 ;  /* 0x0000009b5a5b7220 */ /* 0x000fe20000400000 */
[----:B------:R-:W-:-:S03]  /*2d40*/  @P1 IMAD.MOV.U32 R90, RZ, RZ, R168 ;  /* 0x000000ffff5a1224 */ /* 0x000fc600078e00a8 */
[----:B------:R-:W-:-:S05]  /*2d50*/  FFMA R91, R94, R154, R91 ;  /* 0x0000009a5e5b7223 */ /* 0x000fca000000005b */
[----:B------:R-:W-:-:S04]  /*2d60*/  F2FP.F16.F32.PACK_AB R91, RZ, R91 ;  /* 0x0000005bff5b723e */ /* 0x000fc800000000ff */
[----:B------:R-:W-:Y:S01]  /*2d70*/  PRMT R92, R91, 0x7610, R92 ;  /* 0x000076105b5c7816 */ /* 0x000fe2000000005c */
[----:B------:R-:W-:-:S05]  /*2d80*/  @P1 IMAD.MOV.U32 R91, RZ, RZ, R169 ;  /* 0x000000ffff5b1224 */ /* 0x000fca00078e00a9 */
[----:B------:R1:W-:Y:S01]  /*2d90*/  @P1 STG.E.U16 desc[UR36][R90.64+0x10], R92 ;  /* 0x0000105c5a001986 */ /* 0x0003e2000c101524 */
[----:B------:R-:W-:Y:S05]  /*2da0*/  @!P2 BRA `(.L_x_41) ;  /* 0x000000000004a947 */ /* 0x000fea0003800000 */
[----:B------:R0:W5:Y:S02]  /*2db0*/  LDG.E.LTC128B.U16 R172, desc[UR36][R88.64+0x12] ;  /* 0x0000122458ac7981 */ /* 0x000164000c1e1520 */
.L_x_41:
[----:B------:R-:W-:Y:S05]  /*2dc0*/  BSYNC B1 ;  /* 0x0000000000017941 */ /* 0x000fea0003800000 */
.L_x_40:
[----:B-1---5:R-:W-:Y:S01]  /*2dd0*/  HADD2.F32 R90, -RZ, R172.H0_H0 ;  /* 0x200000acff5a7230 */ /* 0x022fe20000004100 */
[----:B------:R-:W-:Y:S01]  /*2de0*/  @P2 MOV R91, R169 ;  /* 0x000000a9005b2202 */ /* 0x000fe20000000f00 */
[----:B------:R-:W-:Y:S01]  /*2df0*/  BSSY B1, `(.L_x_42) ;  /* 0x000000a000017945 */ /* 0x000fe20003800000 */
[----:B------:R-:W-:Y:S02]  /*2e00*/  ISETP.GT.AND P1, PT, R0, 0x10, P3 ;  /* 0x000000100000780c */ /* 0x000fe40001f24270 */
        /* <DEDUP_REMOVED lines=8> */
.L_x_43:
[----:B------:R-:W-:Y:S05]  /*2e90*/  BSYNC B1 ;  /* 0x0000000000017941 */ /* 0x000fea0003800000 */
.L_x_42:
        /* <DEDUP_REMOVED lines=12> */
.L_x_45:
[----:B------:R-:W-:Y:S05]  /*2f60*/  BSYNC B1 ;  /* 0x0000000000017941 */ /* 0x000fea0003800000 */
.L_x_44:
        /* <DEDUP_REMOVED lines=12> */
.L_x_47:
[----:B------:R-:W-:Y:S05]  /*3030*/  BSYNC B1 ;  /* 0x0000000000017941 */ /* 0x000fea0003800000 */
.L_x_46:
        /* <DEDUP_REMOVED lines=12> */
.L_x_49:
[----:B------:R-:W-:Y:S05]  /*3100*/  BSYNC B1 ;  /* 0x0000000000017941 */ /* 0x000fea0003800000 */
.L_x_48:
[----:B-1---5:R-:W-:Y:S01]  /*3110*/  HADD2.F32 R90, -RZ, R172.H0_H0 ;  /* 0x200000acff5a7230 */ /* 0x022fe20000004100 */
[----:B------:R-:W-:Y:S01]  /*3120*/  ISETP.GT.AND P1, PT, R0, 0x18, P3 ;  /* 0x000000180000780c */ /* 0x000fe20001f24270 */
[----:B------:R-:W-:Y:S01]  /*3130*/  @P2 IMAD.MOV.U32 R91, RZ, RZ, R169 ;  /* 0x000000ffff5b2224 */ /* 0x000fe200078e00a9 */
[----:B------:R-:W-:Y:S02]  /*3140*/  BSSY B1, `(.L_x_50) ;  /* 0x0000009000017945 */ /* 0x000fe40003800000 */
[----:B------:R-:W-:-:S04]  /*3150*/  FMUL R90, R90, R155 ;  /* 0x0000009b5a5a7220 */ /* 0x000fc80000400000 */
[----:B------:R-:W-:-:S05]  /*3160*/  FFMA R90, R99, R154, R90 ;  /* 0x0000009a635a7223 */ /* 0x000fca000000005a */
[----:B------:R-:W-:-:S04]  /*3170*/  F2FP.F16.F32.PACK_AB R90, RZ, R90 ;  /* 0x0000005aff5a723e */ /* 0x000fc800000000ff */
[----:B------:R-:W-:Y:S02]  /*3180*/  PRMT R92, R90, 0x7610, R92 ;  /* 0x000076105a5c7816 */ /* 0x000fe4000000005c */
[----:B------:R-:W-:-:S05]  /*3190*/  @P2 MOV R90, R168 ;  /* 0x000000a8005a2202 */ /* 0x000fca0000000f00 */
[----:B------:R1:W-:Y:S01]  /*31a0*/  @P2 STG.E.U16 desc[UR36][R90.64+0x22], R92 ;  /* 0x0000225c5a002986 */ /* 0x0003e2000c101524 */
[----:B------:R-:W-:Y:S05]  /*31b0*/  @!P1 BRA `(.L_x_51) ;  /* 0x0000000000049947 */ /* 0x000fea0003800000 */
[----:B------:R0:W5:Y:S02]  /*31c0*/  LDG.E.LTC128B.U16 R172, desc[UR36][R160.64+0x30] ;  /* 0x00003024a0ac7981 */ /* 0x000164000c1e1520 */
.L_x_51:
[----:B------:R-:W-:Y:S05]  /*31d0*/  BSYNC B1 ;  /* 0x0000000000017941 */ /* 0x000fea0003800000 */
.L_x_50:
        /* <DEDUP_REMOVED lines=12> */
.L_x_53:
[----:B------:R-:W-:Y:S05]  /*32a0*/  BSYNC B1 ;  /* 0x0000000000017941 */ /* 0x000fea0003800000 */
.L_x_52:
        /* <DEDUP_REMOVED lines=12> */
.L_x_55:
[----:B------:R-:W-:Y:S05]  /*3370*/  BSYNC B1 ;  /* 0x0000000000017941 */ /* 0x000fea0003800000 */
.L_x_54:
[----:B-1---5:R-:W-:Y:S01]  /*3380*/  HADD2.F32 R90, -RZ, R172.H0_H0 ;  /* 0x200000acff5a7230 */ /* 0x022fe20000004100 */
[----:B------:R-:W-:Y:S01]  /*3390*/  ISETP.GT.AND P2, PT, R0, 0x19, P0 ;  /* 0x000000190000780c */ /* 0x000fe20000744270 */
[----:B------:R-:W-:Y:S03]  /*33a0*/  BSSY B1, `(.L_x_56) ;  /* 0x000000a000017945 */ /* 0x000fe60003800000 */
[----:B------:R-:W-:Y:S01]  /*33b0*/  FMUL R91, R90, R155 ;  /* 0x0000009b5a5b7220 */ /* 0x000fe20000400000 */
[----:B------:R-:W-:-:S03]  /*33c0*/  @P1 IMAD.MOV.U32 R90, RZ, RZ, R168 ;  /* 0x000000ffff5a1224 */ /* 0x000fc600078e00a8 */
[----:B------:R-:W-:-:S05]  /*33d0*/  FFMA R91, R102, R154, R91 ;  /* 0x0000009a665b7223 */ /* 0x000fca000000005b */
[----:B------:R-:W-:-:S04]  /*33e0*/  F2FP.F16.F32.PACK_AB R91, RZ, R91 ;  /* 0x0000005bff5b723e */ /* 0x000fc800000000ff */
[----:B------:R-:W-:Y:S02]  /*33f0*/  PRMT R92, R91, 0x7610, R92 ;  /* 0x000076105b5c7816 */ /* 0x000fe4000000005c */
[----:B------:R-:W-:-:S05]  /*3400*/  @P1 MOV R91, R169 ;  /* 0x000000a9005b1202 */ /* 0x000fca0000000f00 */
[----:B------:R1:W-:Y:S01]  /*3410*/  @P1 STG.E.U16 desc[UR36][R90.64+0x30], R92 ;  /* 0x0000305c5a001986 */ /* 0x0003e2000c101524 */
[----:B------:R-:W-:Y:S05]  /*3420*/  @!P2 BRA `(.L_x_57) ;  /* 0x000000000004a947 */ /* 0x000fea0003800000 */
[----:B------:R0:W5:Y:S02]  /*3430*/  LDG.E.LTC128B.U16 R172, desc[UR36][R88.64+0x32] ;  /* 0x0000322458ac7981 */ /* 0x000164000c1e1520 */
.L_x_57:
[----:B------:R-:W-:Y:S05]  /*3440*/  BSYNC B1 ;  /* 0x0000000000017941 */ /* 0x000fea0003800000 */
.L_x_56:
        /* <DEDUP_REMOVED lines=12> */
.L_x_59:
[----:B------:R-:W-:Y:S05]  /*3510*/  BSYNC B1 ;  /* 0x0000000000017941 */ /* 0x000fea0003800000 */
.L_x_58:
        /* <DEDUP_REMOVED lines=12> */
.L_x_61:
[----:B------:R-:W-:Y:S05]  /*35e0*/  BSYNC B1 ;  /* 0x0000000000017941 */ /* 0x000fea0003800000 */
.L_x_60:
        /* <DEDUP_REMOVED lines=12> */
.L_x_63:
[----:B------:R-:W-:Y:S05]  /*36b0*/  BSYNC B1 ;  /* 0x0000000000017941 */ /* 0x000fea0003800000 */
.L_x_62:
        /* <DEDUP_REMOVED lines=12> */
.L_x_65:
[----:B------:R-:W-:Y:S05]  /*3780*/  BSYNC B1 ;  /* 0x0000000000017941 */ /* 0x000fea0003800000 */
.L_x_64:
        /* <DEDUP_REMOVED lines=12> */
.L_x_67:
[----:B------:R-:W-:Y:S05]  /*3850*/  BSYNC B1 ;  /* 0x0000000000017941 */ /* 0x000fea0003800000 */
.L_x_66:
        /* <DEDUP_REMOVED lines=12> */
.L_x_69:
[----:B------:R-:W-:Y:S05]  /*3920*/  BSYNC B1 ;  /* 0x0000000000017941 */ /* 0x000fea0003800000 */
.L_x_68:
        /* <DEDUP_REMOVED lines=12> */
.L_x_71:
[----:B------:R-:W-:Y:S05]  /*39f0*/  BSYNC B1 ;  /* 0x0000000000017941 */ /* 0x000fea0003800000 */
.L_x_70:
        /* <DEDUP_REMOVED lines=12> */
.L_x_73:
[----:B------:R-:W-:Y:S05]  /*3ac0*/  BSYNC B1 ;  /* 0x0000000000017941 */ /* 0x000fea0003800000 */
.L_x_72:
        /* <DEDUP_REMOVED lines=12> */
.L_x_75:
[----:B------:R-:W-:Y:S05]  /*3b90*/  BSYNC B1 ;  /* 0x0000000000017941 */ /* 0x000fea0003800000 */
.L_x_74:
        /* <DEDUP_REMOVED lines=12> */
.L_x_77:
[----:B------:R-:W-:Y:S05]  /*3c60*/  BSYNC B1 ;  /* 0x0000000000017941 */ /* 0x000fea0003800000 */
.L_x_76:
        /* <DEDUP_REMOVED lines=12> */
.L_x_79:
[----:B------:R-:W-:Y:S05]  /*3d30*/  BSYNC B1 ;  /* 0x0000000000017941 */ /* 0x000fea0003800000 */
.L_x_78:
        /* <DEDUP_REMOVED lines=12> */
.L_x_81:
[----:B------:R-:W-:Y:S05]  /*3e00*/  BSYNC B1 ;  /* 0x0000000000017941 */ /* 0x000fea0003800000 */
.L_x_80:
        /* <DEDUP_REMOVED lines=12> */
.L_x_83:
[----:B------:R-:W-:Y:S05]  /*3ed0*/  BSYNC B1 ;  /* 0x0000000000017941 */ /* 0x000fea0003800000 */
.L_x_82:
        /* <DEDUP_REMOVED lines=12> */
.L_x_85:
[----:B------:R-:W-:Y:S05]  /*3fa0*/  BSYNC B1 ;  /* 0x0000000000017941 */ /* 0x000fea0003800000 */
.L_x_84:
        /* <DEDUP_REMOVED lines=12> */
.L_x_87:
[----:B------:R-:W-:Y:S05]  /*4070*/  BSYNC B1 ;  /* 0x0000000000017941 */ /* 0x000fea0003800000 */
.L_x_86:
        /* <DEDUP_REMOVED lines=12> */
.L_x_89:
[----:B------:R-:W-:Y:S05]  /*4140*/  BSYNC B1 ;  /* 0x0000000000017941 */ /* 0x000fea0003800000 */
.L_x_88:
        /* <DEDUP_REMOVED lines=12> */
.L_x_91:
[----:B------:R-:W-:Y:S05]  /*4210*/  BSYNC B1 ;  /* 0x0000000000017941 */ /* 0x000fea0003800000 */
.L_x_90:
        /* <DEDUP_REMOVED lines=12> */
.L_x_93:
[----:B------:R-:W-:Y:S05]  /*42e0*/  BSYNC B1 ;  /* 0x0000000000017941 */ /* 0x000fea0003800000 */
.L_x_92:
        /* <DEDUP_REMOVED lines=12> */
.L_x_95:
[----:B------:R-:W-:Y:S05]  /*43b0*/  BSYNC B1 ;  /* 0x0000000000017941 */ /* 0x000fea0003800000 */
.L_x_94:
        /* <DEDUP_REMOVED lines=12> */
.L_x_97:
[----:B------:R-:W-:Y:S05]  /*4480*/  BSYNC B1 ;  /* 0x0000000000017941 */ /* 0x000fea0003800000 */
.L_x_96:
        /* <DEDUP_REMOVED lines=12> */
.L_x_99:
[----:B------:R-:W-:Y:S05]  /*4550*/  BSYNC B1 ;  /* 0x0000000000017941 */ /* 0x000fea0003800000 */
.L_x_98:
        /* <DEDUP_REMOVED lines=12> */
.L_x_101:
[----:B------:R-:W-:Y:S05]  /*4620*/  BSYNC B1 ;  /* 0x0000000000017941 */ /* 0x000fea0003800000 */
.L_x_100:
        /* <DEDUP_REMOVED lines=12> */
.L_x_103:
[----:B------:R-:W-:Y:S05]  /*46f0*/  BSYNC B1 ;  /* 0x0000000000017941 */ /* 0x000fea0003800000 */
.L_x_102:
        /* <DEDUP_REMOVED lines=12> */
.L_x_105:
[----:B------:R-:W-:Y:S05]  /*47c0*/  BSYNC B1 ;  /* 0x0000000000017941 */ /* 0x000fea0003800000 */
.L_x_104:
        /* <DEDUP_REMOVED lines=12> */
.L_x_107:
[----:B------:R-:W-:Y:S05]  /*4890*/  BSYNC B1 ;  /* 0x0000000000017941 */ /* 0x000fea0003800000 */
.L_x_106:
        /* <DEDUP_REMOVED lines=12> */
.L_x_109:
[----:B------:R-:W-:Y:S05]  /*4960*/  BSYNC B1 ;  /* 0x0000000000017941 */ /* 0x000fea0003800000 */
.L_x_108:
        /* <DEDUP_REMOVED lines=12> */
.L_x_111:
[----:B------:R-:W-:Y:S05]  /*4a30*/  BSYNC B1 ;  /* 0x0000000000017941 */ /* 0x000fea0003800000 */
.L_x_110:
        /* <DEDUP_REMOVED lines=12> */
.L_x_113:
[----:B------:R-:W-:Y:S05]  /*4b00*/  BSYNC B1 ;  /* 0x0000000000017941 */ /* 0x000fea0003800000 */
.L_x_112:
        /* <DEDUP_REMOVED lines=12> */
.L_x_115:
[----:B------:R-:W-:Y:S05]  /*4bd0*/  BSYNC B1 ;  /* 0x0000000000017941 */ /* 0x000fea0003800000 */
.L_x_114:
        /* <DEDUP_REMOVED lines=12> */
.L_x_117:
[----:B------:R-:W-:Y:S05]  /*4ca0*/  BSYNC B1 ;  /* 0x0000000000017941 */ /* 0x000fea0003800000 */
.L_x_116:
        /* <DEDUP_REMOVED lines=12> */
.L_x_119:
[----:B------:R-:W-:Y:S05]  /*4d70*/  BSYNC B1 ;  /* 0x0000000000017941 */ /* 0x000fea0003800000 */
.L_x_118:
        /* <DEDUP_REMOVED lines=12> */
.L_x_121:
[----:B------:R-:W-:Y:S05]  /*4e40*/  BSYNC B1 ;  /* 0x0000000000017941 */ /* 0x000fea0003800000 */
.L_x_120:
        /* <DEDUP_REMOVED lines=12> */
.L_x_123:
[----:B------:R-:W-:Y:S05]  /*4f10*/  BSYNC B1 ;  /* 0x0000000000017941 */ /* 0x000fea0003800000 */
.L_x_122:
        /* <DEDUP_REMOVED lines=12> */
.L_x_125:
[----:B------:R-:W-:Y:S05]  /*4fe0*/  BSYNC B1 ;  /* 0x0000000000017941 */ /* 0x000fea0003800000 */
.L_x_124:
        /* <DEDUP_REMOVED lines=12> */
.L_x_127:
[----:B------:R-:W-:Y:S05]  /*50b0*/  BSYNC B1 ;  /* 0x0000000000017941 */ /* 0x000fea0003800000 */
.L_x_126:
        /* <DEDUP_REMOVED lines=12> */
.L_x_129:
[----:B------:R-:W-:Y:S05]  /*5180*/  BSYNC B1 ;  /* 0x0000000000017941 */ /* 0x000fea0003800000 */
.L_x_128:
        /* <DEDUP_REMOVED lines=12> */
.L_x_131:
[----:B------:R-:W-:Y:S05]  /*5250*/  BSYNC B1 ;  /* 0x0000000000017941 */ /* 0x000fea0003800000 */
.L_x_130:
        /* <DEDUP_REMOVED lines=12> */
.L_x_133:
[----:B------:R-:W-:Y:S05]  /*5320*/  BSYNC B1 ;  /* 0x0000000000017941 */ /* 0x000fea0003800000 */
.L_x_132:
        /* <DEDUP_REMOVED lines=12> */
.L_x_135:
[----:B------:R-:W-:Y:S05]  /*53f0*/  BSYNC B1 ;  /* 0x0000000000017941 */ /* 0x000fea0003800000 */
.L_x_134:
        /* <DEDUP_REMOVED lines=12> */
.L_x_137:
[----:B------:R-:W-:Y:S05]  /*54c0*/  BSYNC B1 ;  /* 0x0000000000017941 */ /* 0x000fea0003800000 */
.L_x_136:
        /* <DEDUP_REMOVED lines=12> */
.L_x_139:
[----:B------:R-:W-:Y:S05]  /*5590*/  BSYNC B1 ;  /* 0x0000000000017941 */ /* 0x000fea0003800000 */
.L_x_138:
        /* <DEDUP_REMOVED lines=12> */
.L_x_141:
[----:B------:R-:W-:Y:S05]  /*5660*/  BSYNC B1 ;  /* 0x0000000000017941 */ /* 0x000fea0003800000 */
.L_x_140:
        /* <DEDUP_REMOVED lines=12> */
.L_x_143:
[----:B------:R-:W-:Y:S05]  /*5730*/  BSYNC B1 ;  /* 0x0000000000017941 */ /* 0x000fea0003800000 */
.L_x_142:
        /* <DEDUP_REMOVED lines=12> */
.L_x_145:
[----:B------:R-:W-:Y:S05]  /*5800*/  BSYNC B1 ;  /* 0x0000000000017941 */ /* 0x000fea0003800000 */
.L_x_144:
        /* <DEDUP_REMOVED lines=12> */
.L_x_147:
[----:B------:R-:W-:Y:S05]  /*58d0*/  BSYNC B1 ;  /* 0x0000000000017941 */ /* 0x000fea0003800000 */
.L_x_146:
        /* <DEDUP_REMOVED lines=12> */
.L_x_149:
[----:B------:R-:W-:Y:S05]  /*59a0*/  BSYNC B1 ;  /* 0x0000000000017941 */ /* 0x000fea0003800000 */
.L_x_148:
        /* <DEDUP_REMOVED lines=12> */
.L_x_151:
[----:B------:R-:W-:Y:S05]  /*5a70*/  BSYNC B1 ;  /* 0x0000000000017941 */ /* 0x000fea0003800000 */
.L_x_150:
[----:B-----5:R-:W-:Y:S01]  /*5a80*/  HADD2.F32 R8, -RZ, R172.H0_H0 ;  /* 0x200000acff087230 */ /* 0x020fe20000004100 */
[----:B------:R-:W-:Y:S01]  /*5a90*/  ISETP.GT.AND P1, PT, R0, 0x79, P0 ;  /* 0x000000790000780c */ /* 0x000fe20000724270 */
[----:B------:R-:W-:Y:S01]  /*5aa0*/  BSSY B1, `(.L_x_152) ;  /* 0x000000c000017945 */ /* 0x000fe20003800000 */
[----:B------:R-:W-:Y:S02]  /*5ab0*/  IADD3 R153, P0, R153, 0x80, RZ ;  /* 0x0000008099997810 */ /* 0x000fe40007f1e0ff */
[----:B-1----:R-:W-:Y:S01]  /*5ac0*/  FMUL R91, R8, R155 ;  /* 0x0000009b085b7220 */ /* 0x002fe20000400000 */
[----:B------:R-:W-:-:S03]  /*5ad0*/  @P2 IMAD.MOV.U32 R8, RZ, RZ, R168 ;  /* 0x000000ffff082224 */ /* 0x000fc600078e00a8 */
[----:B------:R-:W-:-:S05]  /*5ae0*/  FFMA R91, R150, R154, R91 ;  /* 0x0000009a965b7223 */ /* 0x000fca000000005b */
[----:B------:R-:W-:-:S04]  /*5af0*/  F2FP.F16.F32.PACK_AB R91, RZ, R91 ;  /* 0x0000005bff5b723e */ /* 0x000fc800000000ff */
[----:B------:R-:W-:Y:S01]  /*5b00*/  PRMT R90, R91, 0x7610, R90 ;  /* 0x000076105b5a7816 */ /* 0x000fe2000000005a */
[----:B------:R-:W-:Y:S02]  /*5b10*/  IMAD.X R91, RZ, RZ, R9, P0 ;  /* 0x000000ffff5b7224 */ /* 0x000fe400000e0609 */
[----:B------:R-:W-:-:S05]  /*5b20*/  @P2 IMAD.MOV.U32 R9, RZ, RZ, R169 ;  /* 0x000000ffff092224 */ /* 0x000fca00078e00a9 */
[----:B------:R1:W-:Y:S01]  /*5b30*/  @P2 STG.E.U16 desc[UR36][R8.64+0xf0], R90 ;  /* 0x0000f05a08002986 */ /* 0x0003e2000c101524 */
[----:B------:R-:W-:Y:S05]  /*5b40*/  @!P1 BRA `(.L_x_153) ;  /* 0x0000000000049947 */ /* 0x000fea0003800000 */
[----:B------:R0:W5:Y:S02]  /*5b50*/  LDG.E.LTC128B.U16 R172, desc[UR36][R88.64+0xf2] ;  /* 0x0000f22458ac7981 */ /* 0x000164000c1e1520 */
.L_x_153:
[----:B------:R-:W-:Y:S05]  /*5b60*/  BSYNC B1 ;  /* 0x0000000000017941 */ /* 0x000fea0003800000 */
.L_x_152:
[----:B-1---5:R-:W-:Y:S01]  /*5b70*/  HADD2.F32 R8, -RZ, R172.H0_H0 ;  /* 0x200000acff087230 */ /* 0x022fe20000004100 */
[----:B------:R-:W-:Y:S01]  /*5b80*/  ISETP.GT.AND P0, PT, R3, 0x80, PT ;  /* 0x000000800300780c */ /* 0x000fe20003f04270 */
[----:B------:R-:W-:-:S03]  /*5b90*/  IMAD R90, R91, R14, RZ ;  /* 0x0000000e5b5a7224 */ /* 0x000fc600078e02ff */
[----:B0-2---:R-:W-:Y:S01]  /*5ba0*/  FMUL R88, R8, R155 ;  /* 0x0000009b08587220 */ /* 0x005fe20000400000 */
[C---:B------:R-:W-:Y:S01]  /*5bb0*/  IMAD R97, R153.reuse, R15, R90 ;  /* 0x0000000f99617224 */ /* 0x040fe200078e025a */
[----:B------:R-:W-:Y:S01]  /*5bc0*/  ISETP.GT.AND P3, PT, R0, RZ, P0 ;  /* 0x000000ff0000720c */ /* 0x000fe20000764270 */
[----:B------:R-:W-:-:S04]  /*5bd0*/  IMAD.WIDE.U32 R8, R153, R14, R156 ;  /* 0x0000000e99087225 */ /* 0x000fc800078e009c */
[----:B------:R-:W-:Y:S01]  /*5be0*/  FFMA R151, R151, R154, R88 ;  /* 0x0000009a97977223 */ /* 0x000fe20000000058 */
[----:B------:R-:W-:Y:S02]  /*5bf0*/  IADD3 R9, R9, R97, RZ ;  /* 0x0000006109097210 */ /* 0x000fe40007ffe0ff */
[C---:B------:R-:W-:Y:S02]  /*5c00*/  LEA R88, P2, R8.reuse, R10, 0x1 ;  /* 0x0000000a08587211 */ /* 0x040fe400078408ff */
[----:B------:R-:W-:Y:S02]  /*5c10*/  F2FP.F16.F32.PACK_AB R151, RZ, R151 ;  /* 0x00000097ff97723e */ /* 0x000fe400000000ff */
[----:B------:R-:W-:-:S03]  /*5c20*/  LEA.HI.X R89, R8, R11, R9, 0x1, P2 ;  /* 0x0000000b08597211 */ /* 0x000fc600010f0c09 */
[----:B------:R0:W-:Y:S04]  /*5c30*/  @P1 STG.E.U16 desc[UR36][R168.64+0xf2], R151 ;  /* 0x0000f297a8001986 */ /* 0x0001e8000c101524 */
[----:B------:R-:W2:Y:S01]  /*5c40*/  @P3 LDG.E.LTC128B.U16 R172, desc[UR36][R88.64] ;  /* 0x0000002458ac3981 */ /* 0x000ea2000c1e1520 */
[----:B------:R-:W-:Y:S01]  /*5c50*/  IMAD.WIDE.U32 R8, R153, R14, R6 ;  /* 0x0000000e99087225 */ /* 0x000fe200078e0006 */
[----:B------:R-:W-:Y:S01]  /*5c60*/  SHF.L.U64.HI R95, R4, 0x8, R5 ;  /* 0x00000008045f7819 */ /* 0x000fe20000010205 */
[----:B------:R-:W-:Y:S01]  /*5c70*/  BSSY B1, `(.L_x_154) ;  /* 0x0000011000017945 */ /* 0x000fe20003800000 */
[----:B------:R-:W-:Y:S01]  /*5c80*/  ISETP.GT.AND P2, PT, R0, 0x1, P0 ;  /* 0x000000010000780c */ /* 0x000fe20000744270 */
[----:B------:R-:W-:Y:S02]  /*5c90*/  IMAD.IADD R9, R97, 0x1, R9 ;  /* 0x0000000161097824 */ /* 0x000fe400078e0209 */
[----:B------:R-:W-:-:S02]  /*5ca0*/  IMAD.SHL.U32 R93, R4, 0x100, RZ ;  /* 0x00000100045d7824 */ /* 0x000fc400078e00ff */
[----:B--2---:R-:W-:-:S05]  /*5cb0*/  HADD2.F32 R90, -RZ, R172.H0_H0 ;  /* 0x200000acff5a7230 */ /* 0x004fca0000004100 */
[----:B------:R-:W-:Y:S01]  /*5cc0*/  FMUL R15, R90, R155 ;  /* 0x0000009b5a0f7220 */ /* 0x000fe20000400000 */
[----:B------:R-:W-:Y:S01]  /*5cd0*/  IMAD.WIDE.U32 R90, R23, R12, R8 ;  /* 0x0000000c175a7225 */ /* 0x000fe200078e0008 */
[----:B------:R-:W-:-:S03]  /*5ce0*/  IADD3 R8, P1, R93, R158, RZ ;  /* 0x0000009e5d087210 */ /* 0x000fc60007f3e0ff */
[----:B------:R-:W-:Y:S01]  /*5cf0*/  FFMA R15, R24, R154, R15 ;  /* 0x0000009a180f7223 */ /* 0x000fe2000000000f */
[----:B------:R-:W-:Y:S01]  /*5d00*/  IMAD.IADD R5, R13, 0x1, R91 ;  /* 0x000000010d057824 */ /* 0x000fe200078e025b */
[C---:B------:R-:W-:Y:S01]  /*5d10*/  LEA R4, P4, R90.reuse, R10, 0x1 ;  /* 0x0000000a5a047211 */ /* 0x040fe200078808ff */
[----:B------:R-:W-:Y:S02]  /*5d20*/  IMAD.X R9, R95, 0x1, R159, P1 ;  /* 0x000000015f097824 */ /* 0x000fe400008e069f */
[----:B------:R-:W-:Y:S02]  /*5d30*/  F2FP.F16.F32.PACK_AB R15, RZ, R15 ;  /* 0x0000000fff0f723e */ /* 0x000fe400000000ff */
[----:B------:R-:W-:-:S03]  /*5d40*/  LEA.HI.X R5, R90, R11, R5, 0x1, P4 ;  /* 0x0000000b5a057211 */ /* 0x000fc600020f0c05 */
[----:B------:R0:W-:Y:S01]  /*5d50*/  @P3 STG.E.U16 desc[UR36][R8.64], R15 ;  /* 0x0000000f08003986 */ /* 0x0001e2000c101524 */
[----:B------:R-:W-:Y:S05]  /*5d60*/  @!P2 BRA `(.L_x_155) ;  /* 0x000000000004a947 */ /* 0x000fea0003800000 */
[----:B------:R1:W5:Y:S02]  /*5d70*/  LDG.E.LTC128B.U16 R172, desc[UR36][R4.64+0x2] ;  /* 0x0000022404ac7981 */ /* 0x000364000c1e1520 */
.L_x_155:
[----:B------:R-:W-:Y:S05]  /*5d80*/  BSYNC B1 ;  /* 0x0000000000017941 */ /* 0x000fea0003800000 */
.L_x_154:
[----:B-----5:R-:W-:Y:S01]  /*5d90*/  HADD2.F32 R24, -RZ, R172.H0_H0 ;  /* 0x200000acff187230 */ /* 0x020fe20000004100 */
[----:B------:R-:W-:Y:S01]  /*5da0*/  ISETP.GT.AND P1, PT, R3, 0x88, PT ;  /* 0x000000880300780c */ /* 0x000fe20003f24270 */
[----:B0-----:R-:W-:Y:S01]  /*5db0*/  IMAD.WIDE.U32 R14, R153, R14, R162 ;  /* 0x0000000e990e7225 */ /* 0x001fe200078e00a2 */
[----:B------:R-:W-:Y:S03]  /*5dc0*/  BSSY B1, `(.L_x_156) ;  /* 0x000000e000017945 */ /* 0x000fe60003800000 */
[----:B------:R-:W-:Y:S01]  /*5dd0*/  FMUL R24, R24, R155 ;  /* 0x0000009b18187220 */ /* 0x000fe20000400000 */
[----:B------:R-:W-:Y:S01]  /*5de0*/  ISETP.GT.AND P3, PT, R0, RZ, P1 ;  /* 0x000000ff0000720c */ /* 0x000fe20000f64270 */
[----:B------:R-:W-:Y:S01]  /*5df0*/  IMAD.IADD R97, R97, 0x1, R15 ;  /* 0x0000000161617824 */ /* 0x000fe200078e020f */
[----:B------:R-:W-:Y:S01]  /*5e00*/  IADD3 R21, P5, R20, R14, RZ ;  /* 0x0000000e14157210 */ /* 0x000fe20007fbe0ff */
[----:B------:R-:W-:Y:S01]  /*5e10*/  FFMA R24, R25, R154, R24 ;  /* 0x0000009a19187223 */ /* 0x000fe20000000018 */
[----:B------:R-:W-:-:S03]  /*5e20*/  IADD3 R20, P4, R6, R14, RZ ;  /* 0x0000000e06147210 */ /* 0x000fc60007f9e0ff */
[----:B------:R-:W-:Y:S01]  /*5e30*/  IMAD.X R156, R97, 0x1, R157, P5 ;  /* 0x00000001619c7824 */ /* 0x000fe200028e069d */
[----:B------:R-:W-:Y:S02]  /*5e40*/  F2FP.F16.F32.PACK_AB R24, RZ, R24 ;  /* 0x00000018ff18723e */ /* 0x000fe400000000ff */
[----:B------:R-:W-:-:S03]  /*5e50*/  LEA R14, P5, R21, R10, 0x1 ;  /* 0x0000000a150e7211 */ /* 0x000fc600078a08ff */
[----:B------:R0:W-:Y:S01]  /*5e60*/  @P2 STG.E.U16 desc[UR36][R8.64+0x2], R24 ;  /* 0x0000021808002986 */ /* 0x0001e2000c101524 */
[----:B------:R-:W-:Y:S01]  /*5e70*/  LEA.HI.X R15, R21, R11, R156, 0x1, P5 ;  /* 0x0000000b150f7211 */ /* 0x000fe200028f0c9c */
[----:B------:R-:W-:Y:S08]  /*5e80*/  @!P3 BRA `(.L_x_157) ;  /* 0x000000000004b947 */ /* 0x000ff00003800000 */
[----:B------:R2:W5:Y:S02]  /*5e90*/  LDG.E.LTC128B.U16 R172, desc[UR36][R14.64] ;  /* 0x000000240eac7981 */ /* 0x000564000c1e1520 */
.L_x_157:
[----:B------:R-:W-:Y:S05]  /*5ea0*/  BSYNC B1 ;  /* 0x0000000000017941 */ /* 0x000fea0003800000 */
.L_x_156:
[----:B-----5:R-:W-:Y:S01]  /*5eb0*/  HADD2.F32 R6, -RZ, R172.H0_H0 ;  /* 0x200000acff067230 */ /* 0x020fe20000004100 */
[----:B------:R-:W-:Y:S01]  /*5ec0*/  IADD3.X R21, R7, R97, RZ, P4, !PT ;  /* 0x0000006107157210 */ /* 0x000fe200027fe4ff */
[----:B------:R-:W-:Y:S01]  /*5ed0*/  BSSY B1, `(.L_x_158) ;  /* 0x000000e000017945 */ /* 0x000fe20003800000 */
[----:B------:R-:W-:Y:S02]  /*5ee0*/  ISETP.GT.AND P2, PT, R0, 0x1, P1 ;  /* 0x000000010000780c */ /* 0x000fe40000f44270 */
[----:B------:R-:W-:Y:S01]  /*5ef0*/  FMUL R3, R6, R155 ;  /* 0x0000009b06037220 */ /* 0x000fe20000400000 */
[----:B------:R-:W-:Y:S01]  /*5f00*/  IADD3 R6, P4, R8, R165, RZ ;  /* 0x000000a508067210 */ /* 0x000fe20007f9e0ff */
[----:B--2---:R-:W-:-:S04]  /*5f10*/  IMAD.WIDE.U32 R14, R23, R12, R20 ;  /* 0x0000000c170e7225 */ /* 0x004fc800078e0014 */
[----:B------:R-:W-:Y:S01]  /*5f20*/  FFMA R3, R26, R154, R3 ;  /* 0x0000009a1a037223 */ /* 0x000fe20000000003 */
[----:B------:R-:W-:Y:S01]  /*5f30*/  IMAD.X R7, R9, 0x1, R167, P4 ;  /* 0x0000000109077824 */ /* 0x000fe200020e06a7 */
[----:B------:R-:W-:Y:S01]  /*5f40*/  LEA R10, P5, R14, R10, 0x1 ;  /* 0x0000000a0e0a7211 */ /* 0x000fe200078a08ff */
[----:B------:R-:W-:Y:S02]  /*5f50*/  IMAD.IADD R13, R13, 0x1, R15 ;  /* 0x000000010d0d7824 */ /* 0x000fe400078e020f */
[----:B------:R-:W-:-:S03]  /*5f60*/  F2FP.F16.F32.PACK_AB R3, RZ, R3 ;  /* 0x00000003ff03723e */ /* 0x000fc600000000ff */
[----:B------:R-:W-:Y:S02]  /*5f70*/  LEA.HI.X R11, R14, R11, R13, 0x1, P5 ;  /* 0x0000000b0e0b7211 */ /* 0x000fe400028f0c0d */
[----:B------:R2:W-:Y:S01]  /*5f80*/  @P3 STG.E.U16 desc[UR36][R6.64], R3 ;  /* 0x0000000306003986 */ /* 0x0005e2000c101524 */
[----:B------:R-:W-:Y:S05]  /*5f90*/  @!P2 BRA `(.L_x_159) ;  /* 0x000000000004a947 */ /* 0x000fea0003800000 */
[----:B------:R0:W5:Y:S02]  /*5fa0*/  LDG.E.LTC128B.U16 R172, desc[UR36][R10.64+0x2] ;  /* 0x000002240aac7981 */ /* 0x000164000c1e1520 */
.L_x_159:
[----:B------:R-:W-:Y:S05]  /*5fb0*/  BSYNC B1 ;  /* 0x0000000000017941 */ /* 0x000fea0003800000 */
.L_x_158:
[----:B-----5:R-:W-:Y:S01]  /*5fc0*/  HADD2.F32 R12, -RZ, R172.H0_H0 ;  /* 0x200000acff0c7230 */ /* 0x020fe20000004100 */
[----:B------:R-:W-:Y:S01]  /*5fd0*/  ISETP.GT.AND P3, PT, R0, 0x8, P0 ;  /* 0x000000080000780c */ /* 0x000fe20000764270 */
[----:B------:R-:W-:Y:S03]  /*5fe0*/  BSSY B1, `(.L_x_160) ;  /* 0x0000007000017945 */ /* 0x000fe60003800000 */
[----:B------:R-:W-:-:S04]  /*5ff0*/  FMUL R12, R12, R155 ;  /* 0x0000009b0c0c7220 */ /* 0x000fc80000400000 */
[----:B------:R-:W-:-:S05]  /*6000*/  FFMA R12, R27, R154, R12 ;  /* 0x0000009a1b0c7223 */ /* 0x000fca000000000c */
[----:B------:R-:W-:-:S05]  /*6010*/  F2FP.F16.F32.PACK_AB R12, RZ, R12 ;  /* 0x0000000cff0c723e */ /* 0x000fca00000000ff */
[----:B------:R0:W-:Y:S01]  /*6020*/  @P2 STG.E.U16 desc[UR36][R6.64+0x2], R12 ;  /* 0x0000020c06002986 */ /* 0x0001e2000c101524 */
[----:B------:R-:W-:Y:S05]  /*6030*/  @!P3 BRA `(.L_x_161) ;  /* 0x000000000004b947 */ /* 0x000fea0003800000 */
[----:B------:R0:W5:Y:S02]  /*6040*/  LDG.E.LTC128B.U16 R172, desc[UR36][R4.64+0x10] ;  /* 0x0000102404ac7981 */ /* 0x000164000c1e1520 */
.L_x_161:
[----:B------:R-:W-:Y:S05]  /*6050*/  BSYNC B1 ;  /* 0x0000000000017941 */ /* 0x000fea0003800000 */
.L_x_160:
[----:B0-2--5:R-:W-:Y:S01]  /*6060*/  HADD2.F32 R6, -RZ, R172.H0_H0 ;  /* 0x200000acff067230 */ /* 0x025fe20000004100 */
[----:B------:R-:W-:Y:S01]  /*6070*/  ISETP.GT.AND P2, PT, R0, 0x9, P0 ;  /* 0x000000090000780c */ /* 0x000fe20000744270 */
[----:B------:R-:W-:Y:S01]  /*6080*/  IMAD.MOV.U32 R7, RZ, RZ, R9 ;  /* 0x000000ffff077224 */ /* 0x000fe200078e0009 */
[----:B------:R-:W-:Y:S02]  /*6090*/  BSSY B1, `(.L_x_162) ;  /* 0x0000008000017945 */ /* 0x000fe40003800000 */
[----:B------:R-:W-:Y:S01]  /*60a0*/  FMUL R3, R6, R155 ;  /* 0x0000009b06037220 */ /* 0x000fe20000400000 */
[----:B------:R-:W-:-:S03]  /*60b0*/  IMAD.MOV.U32 R6, RZ, RZ, R8 ;  /* 0x000000ffff067224 */ /* 0x000fc600078e0008 */
[----:B------:R-:W-:-:S05]  /*60c0*/  FFMA R3, R28, R154, R3 ;  /* 0x0000009a1c037223 */ /* 0x000fca0000000003 */
[----:B------:R-:W-:-:S05]  /*60d0*/  F2FP.F16.F32.PACK_AB R3, RZ, R3 ;  /* 0x00000003ff03723e */ /* 0x000fca00000000ff */
[----:B------:R0:W-:Y:S01]  /*60e0*/  @P3 STG.E.U16 desc[UR36][R6.64+0x10], R3 ;  /* 0x0000100306003986 */ /* 0x0001e2000c101524 */
[----:B------:R-:W-:Y:S05]  /*60f0*/  @!P2 BRA `(.L_x_163) ;  /* 0x000000000004a947 */ /* 0x000fea0003800000 */
[----:B------:R2:W5:Y:S02]  /*6100*/  LDG.E.LTC128B.U16 R172, desc[UR36][R4.64+0x12] ;  /* 0x0000122404ac7981 */ /* 0x000564000c1e1520 */
.L_x_163:
[----:B------:R-:W-:Y:S05]  /*6110*/  BSYNC B1 ;  /* 0x0000000000017941 */ /* 0x000fea0003800000 */
.L_x_162:
        /* <DEDUP_REMOVED lines=9> */
.L_x_165:
[----:B------:R-:W-:Y:S05]  /*61b0*/  BSYNC B1 ;  /* 0x0000000000017941 */ /* 0x000fea0003800000 */
.L_x_164:
[----:B0----5:R-:W-:Y:S01]  /*61c0*/  HADD2.F32 R12, -RZ, R172.H0_H0 ;  /* 0x200000acff0c7230 */ /* 0x021fe20000004100 */
[----:B------:R-:W-:Y:S01]  /*61d0*/  IADD3 R8, P3, R165, R8, RZ ;  /* 0x00000008a5087210 */ /* 0x000fe20007f7e0ff */
[----:B------:R-:W-:Y:S01]  /*61e0*/  BSSY B1, `(.L_x_166) ;  /* 0x0000009000017945 */ /* 0x000fe20003800000 */
[----:B------:R-:W-:Y:S02]  /*61f0*/  ISETP.GT.AND P2, PT, R0, 0x9, P1 ;  /* 0x000000090000780c */ /* 0x000fe40000f44270 */
[----:B------:R-:W-:Y:S01]  /*6200*/  FMUL R3, R12, R155 ;  /* 0x0000009b0c037220 */ /* 0x000fe20000400000 */
[----:B------:R-:W-:-:S03]  /*6210*/  IMAD.X R9, R167, 0x1, R9, P3 ;  /* 0x00000001a7097824 */ /* 0x000fc600018e0609 */
[----:B------:R-:W-:-:S05]  /*6220*/  FFMA R3, R30, R154, R3 ;  /* 0x0000009a1e037223 */ /* 0x000fca0000000003 */
[----:B------:R-:W-:-:S05]  /*6230*/  F2FP.F16.F32.PACK_AB R3, RZ, R3 ;  /* 0x00000003ff03723e */ /* 0x000fca00000000ff */
[----:B------:R0:W-:Y:S01]  /*6240*/  @P4 STG.E.U16 desc[UR36][R8.64+0x10], R3 ;  /* 0x0000100308004986 */ /* 0x0001e2000c101524 */
[----:B------:R-:W-:Y:S05]  /*6250*/  @!P2 BRA `(.L_x_167) ;  /* 0x000000000004a947 */ /* 0x000fea0003800000 */
[----:B------:R0:W5:Y:S02]  /*6260*/  LDG.E.LTC128B.U16 R172, desc[UR36][R10.64+0x12] ;  /* 0x000012240aac7981 */ /* 0x000164000c1e1520 */
.L_x_167:
[----:B------:R-:W-:Y:S05]  /*6270*/  BSYNC B1 ;  /* 0x0000000000017941 */ /* 0x000fea0003800000 */
.L_x_166:
[----:B0----5:R-:W-:Y:S01]  /*6280*/  HADD2.F32 R8, -RZ, R172.H0_H0 ;  /* 0x200000acff087230 */ /* 0x021fe20000004100 */
[----:B------:R-:W-:Y:S01]  /*6290*/  ISETP.GT.AND P3, PT, R0, 0x10, P0 ;  /* 0x000000100000780c */ /* 0x000fe20000764270 */
[----:B------:R-:W-:Y:S03]  /*62a0*/  BSSY B1, `(.L_x_168) ;  /* 0x0000009000017945 */ /* 0x000fe60003800000 */
[----:B------:R-:W-:-:S04]  /*62b0*/  FMUL R8, R8, R155 ;  /* 0x0000009b08087220 */ /* 0x000fc80000400000 */
[----:B------:R-:W-:Y:S01]  /*62c0*/  FFMA R31, R31, R154, R8 ;  /* 0x0000009a1f1f7223 */ /* 0x000fe20000000008 */
[----:B------:R-:W-:-:S04]  /*62d0*/  IADD3 R8, P4, P5, R165, R158, R93 ;  /* 0x0000009ea5087210 */ /* 0x000fc80007d9e05d */
[----:B------:R-:W-:Y:S02]  /*62e0*/  F2FP.F16.F32.PACK_AB R31, RZ, R31 ;  /* 0x0000001fff1f723e */ /* 0x000fe400000000ff */
[----:B------:R-:W-:-:S05]  /*62f0*/  IADD3.X R9, R167, R159, R95, P4, P5 ;  /* 0x0000009fa7097210 */ /* 0x000fca00027ea45f */
[----:B------:R0:W-:Y:S01]  /*6300*/  @P2 STG.E.U16 desc[UR36][R8.64+0x12], R31 ;  /* 0x0000121f08002986 */ /* 0x0001e2000c101524 */
[----:B------:R-:W-:Y:S05]  /*6310*/  @!P3 BRA `(.L_x_169) ;  /* 0x000000000004b947 */ /* 0x000fea0003800000 */
[----:B------:R0:W5:Y:S02]  /*6320*/  LDG.E.LTC128B.U16 R172, desc[UR36][R4.64+0x20] ;  /* 0x0000202404ac7981 */ /* 0x000164000c1e1520 */
.L_x_169:
[----:B------:R-:W-:Y:S05]  /*6330*/  BSYNC B1 ;  /* 0x0000000000017941 */ /* 0x000fea0003800000 */
.L_x_168:
        /* <DEDUP_REMOVED lines=9> */
.L_x_171:
[----:B------:R-:W-:Y:S05]  /*63d0*/  BSYNC B1 ;  /* 0x0000000000017941 */ /* 0x000fea0003800000 */
.L_x_170:
        /* <DEDUP_REMOVED lines=9> */
.L_x_173:
[----:B------:R-:W-:Y:S05]  /*6470*/  BSYNC B1 ;  /* 0x0000000000017941 */ /* 0x000fea0003800000 */
.L_x_172:
[----:B0----5:R-:W-:Y:S01]  /*6480*/  HADD2.F32 R12, -RZ, R172.H0_H0 ;  /* 0x200000acff0c7230 */ /* 0x021fe20000004100 */
        /* <DEDUP_REMOVED lines=8> */
.L_x_175:
[----:B------:R-:W-:Y:S05]  /*6510*/  BSYNC B1 ;  /* 0x0000000000017941 */ /* 0x000fea0003800000 */
.L_x_174:
        /* <DEDUP_REMOVED lines=9> */
.L_x_177:
[----:B------:R-:W-:Y:S05]  /*65b0*/  BSYNC B1 ;  /* 0x0000000000017941 */ /* 0x000fea0003800000 */
.L_x_176:
        /* <DEDUP_REMOVED lines=9> */
.L_x_179:
[----:B------:R-:W-:Y:S05]  /*6650*/  BSYNC B1 ;  /* 0x0000000000017941 */ /* 0x000fea0003800000 */
.L_x_178:
        /* <DEDUP_REMOVED lines=9> */
.L_x_181:
[----:B------:R-:W-:Y:S05]  /*66f0*/  BSYNC B1 ;  /* 0x0000000000017941 */ /* 0x000fea0003800000 */
.L_x_180:
        /* <DEDUP_REMOVED lines=9> */
.L_x_183:
[----:B------:R-:W-:Y:S05]  /*6790*/  BSYNC B1 ;  /* 0x0000000000017941 */ /* 0x000fea0003800000 */
.L_x_182:
        /* <DEDUP_REMOVED lines=9> */
.L_x_185:
[----:B------:R-:W-:Y:S05]  /*6830*/  BSYNC B1 ;  /* 0x0000000000017941 */ /* 0x000fea0003800000 */
.L_x_184:
        /* <DEDUP_REMOVED lines=9> */
.L_x_187:
[----:B------:R-:W-:Y:S05]  /*68d0*/  BSYNC B1 ;  /* 0x0000000000017941 */ /* 0x000fea0003800000 */
.L_x_186:
        /* <DEDUP_REMOVED lines=9> */
.L_x_189:
[----:B------:R-:W-:Y:S05]  /*6970*/  BSYNC B1 ;  /* 0x0000000000017941 */ /* 0x000fea0003800000 */
.L_x_188:
        /* <DEDUP_REMOVED lines=9> */
.L_x_191:
[----:B------:R-:W-:Y:S05]  /*6a10*/  BSYNC B1 ;  /* 0x0000000000017941 */ /* 0x000fea0003800000 */
.L_x_190:
        /* <DEDUP_REMOVED lines=9> */
.L_x_193:
[----:B------:R-:W-:Y:S05]  /*6ab0*/  BSYNC B1 ;  /* 0x0000000000017941 */ /* 0x000fea0003800000 */
.L_x_192:
        /* <DEDUP_REMOVED lines=9> */
.L_x_195:
[----:B------:R-:W-:Y:S05]  /*6b50*/  BSYNC B1 ;  /* 0x0000000000017941 */ /* 0x000fea0003800000 */
.L_x_194:
        /* <DEDUP_REMOVED lines=9> */
.L_x_197:
[----:B------:R-:W-:Y:S05]  /*6bf0*/  BSYNC B1 ;  /* 0x0000000000017941 */ /* 0x000fea0003800000 */
.L_x_196:
        /* <DEDUP_REMOVED lines=9> */
.L_x_199:
[----:B------:R-:W-:Y:S05]  /*6c90*/  BSYNC B1 ;  /* 0x0000000000017941 */ /* 0x000fea0003800000 */
.L_x_198:
        /* <DEDUP_REMOVED lines=9> */
.L_x_201:
[----:B------:R-:W-:Y:S05]  /*6d30*/  BSYNC B1 ;  /* 0x0000000000017941 */ /* 0x000fea0003800000 */
.L_x_200:
        /* <DEDUP_REMOVED lines=9> */
.L_x_203:
[----:B------:R-:W-:Y:S05]  /*6dd0*/  BSYNC B1 ;  /* 0x0000000000017941 */ /* 0x000fea0003800000 */
.L_x_202:
        /* <DEDUP_REMOVED lines=9> */
.L_x_205:
[----:B------:R-:W-:Y:S05]  /*6e70*/  BSYNC B1 ;  /* 0x0000000000017941 */ /* 0x000fea0003800000 */
.L_x_204:
        /* <DEDUP_REMOVED lines=9> */
.L_x_207:
[----:B------:R-:W-:Y:S05]  /*6f10*/  BSYNC B1 ;  /* 0x0000000000017941 */ /* 0x000fea0003800000 */
.L_x_206:
        /* <DEDUP_REMOVED lines=9> */
.L_x_209:
[----:B------:R-:W-:Y:S05]  /*6fb0*/  BSYNC B1 ;  /* 0x0000000000017941 */ /* 0x000fea0003800000 */
.L_x_208:
        /* <DEDUP_REMOVED lines=9> */
.L_x_211:
[----:B------:R-:W-:Y:S05]  /*7050*/  BSYNC B1 ;  /* 0x0000000000017941 */ /* 0x000fea0003800000 */
.L_x_210:
        /* <DEDUP_REMOVED lines=9> */
.L_x_213:
[----:B------:R-:W-:Y:S05]  /*70f0*/  BSYNC B1 ;  /* 0x0000000000017941 */ /* 0x000fea0003800000 */
.L_x_212:
        /* <DEDUP_REMOVED lines=9> */
.L_x_215:
[----:B------:R-:W-:Y:S05]  /*7190*/  BSYNC B1 ;  /* 0x0000000000017941 */ /* 0x000fea0003800000 */
.L_x_214:
        /* <DEDUP_REMOVED lines=9> */
.L_x_217:
[----:B------:R-:W-:Y:S05]  /*7230*/  BSYNC B1 ;  /* 0x0000000000017941 */ /* 0x000fea0003800000 */
.L_x_216:
        /* <DEDUP_REMOVED lines=9> */
.L_x_219:
[----:B------:R-:W-:Y:S05]  /*72d0*/  BSYNC B1 ;  /* 0x0000000000017941 */ /* 0x000fea0003800000 */
.L_x_218:
        /* <DEDUP_REMOVED lines=9> */
.L_x_221:
[----:B------:R-:W-:Y:S05]  /*7370*/  BSYNC B1 ;  /* 0x0000000000017941 */ /* 0x000fea0003800000 */
.L_x_220:
        /* <DEDUP_REMOVED lines=9> */
.L_x_223:
[----:B------:R-:W-:Y:S05]  /*7410*/  BSYNC B1 ;  /* 0x0000000000017941 */ /* 0x000fea0003800000 */
.L_x_222:
        /* <DEDUP_REMOVED lines=9> */
.L_x_225:
[----:B------:R-:W-:Y:S05]  /*74b0*/  BSYNC B1 ;  /* 0x0000000000017941 */ /* 0x000fea0003800000 */
.L_x_224:
        /* <DEDUP_REMOVED lines=9> */
.L_x_227:
[----:B------:R-:W-:Y:S05]  /*7550*/  BSYNC B1 ;  /* 0x0000000000017941 */ /* 0x000fea0003800000 */
.L_x_226:
        /* <DEDUP_REMOVED lines=9> */
.L_x_229:
[----:B------:R-:W-:Y:S05]  /*75f0*/  BSYNC B1 ;  /* 0x0000000000017941 */ /* 0x000fea0003800000 */
.L_x_228:
        /* <DEDUP_REMOVED lines=9> */
.L_x_231:
[----:B------:R-:W-:Y:S05]  /*7690*/  BSYNC B1 ;  /* 0x0000000000017941 */ /* 0x000fea0003800000 */
.L_x_230:
        /* <DEDUP_REMOVED lines=9> */
.L_x_233:
[----:B------:R-:W-:Y:S05]  /*7730*/  BSYNC B1 ;  /* 0x0000000000017941 */ /* 0x000fea0003800000 */
.L_x_232:
        /* <DEDUP_REMOVED lines=9> */
.L_x_235:
[----:B------:R-:W-:Y:S05]  /*77d0*/  BSYNC B1 ;  /* 0x0000000000017941 */ /* 0x000fea0003800000 */
.L_x_234:
        /* <DEDUP_REMOVED lines=9> */
.L_x_237:
[----:B------:R-:W-:Y:S05]  /*7870*/  BSYNC B1 ;  /* 0x0000000000017941 */ /* 0x000fea0003800000 */
.L_x_236:
        /* <DEDUP_REMOVED lines=9> */
.L_x_239:
[----:B------:R-:W-:Y:S05]  /*7910*/  BSYNC B1 ;  /* 0x0000000000017941 */ /* 0x000fea0003800000 */
.L_x_238:
        /* <DEDUP_REMOVED lines=9> */
.L_x_241:
[----:B------:R-:W-:Y:S05]  /*79b0*/  BSYNC B1 ;  /* 0x0000000000017941 */ /* 0x000fea0003800000 */
.L_x_240:
        /* <DEDUP_REMOVED lines=9> */
.L_x_243:
[----:B------:R-:W-:Y:S05]  /*7a50*/  BSYNC B1 ;  /* 0x0000000000017941 */ /* 0x000fea0003800000 */
.L_x_242:
        /* <DEDUP_REMOVED lines=9> */
.L_x_245:
[----:B------:R-:W-:Y:S05]  /*7af0*/  BSYNC B1 ;  /* 0x0000000000017941 */ /* 0x000fea0003800000 */
.L_x_244:
        /* <DEDUP_REMOVED lines=9> */
.L_x_247:
[----:B------:R-:W-:Y:S05]  /*7b90*/  BSYNC B1 ;  /* 0x0000000000017941 */ /* 0x000fea0003800000 */
.L_x_246:
        /* <DEDUP_REMOVED lines=9> */
.L_x_249:
[----:B------:R-:W-:Y:S05]  /*7c30*/  BSYNC B1 ;  /* 0x0000000000017941 */ /* 0x000fea0003800000 */
.L_x_248:
        /* <DEDUP_REMOVED lines=9> */
.L_x_251:
[----:B------:R-:W-:Y:S05]  /*7cd0*/  BSYNC B1 ;  /* 0x0000000000017941 */ /* 0x000fea0003800000 */
.L_x_250:
        /* <DEDUP_REMOVED lines=9> */
.L_x_253:
[----:B------:R-:W-:Y:S05]  /*7d70*/  BSYNC B1 ;  /* 0x0000000000017941 */ /* 0x000fea0003800000 */
.L_x_252:
        /* <DEDUP_REMOVED lines=9> */
.L_x_255:
[----:B------:R-:W-:Y:S05]  /*7e10*/  BSYNC B1 ;  /* 0x0000000000017941 */ /* 0x000fea0003800000 */
.L_x_254:
        /* <DEDUP_REMOVED lines=9> */
.L_x_257:
[----:B------:R-:W-:Y:S05]  /*7eb0*/  BSYNC B1 ;  /* 0x0000000000017941 */ /* 0x000fea0003800000 */
.L_x_256:
        /* <DEDUP_REMOVED lines=9> */
.L_x_259:
[----:B------:R-:W-:Y:S05]  /*7f50*/  BSYNC B1 ;  /* 0x0000000000017941 */ /* 0x000fea0003800000 */
.L_x_258:
        /* <DEDUP_REMOVED lines=9> */
.L_x_261:
[----:B------:R-:W-:Y:S05]  /*7ff0*/  BSYNC B1 ;  /* 0x0000000000017941 */ /* 0x000fea0003800000 */
.L_x_260:
        /* <DEDUP_REMOVED lines=9> */
.L_x_263:
[----:B------:R-:W-:Y:S05]  /*8090*/  BSYNC B1 ;  /* 0x0000000000017941 */ /* 0x000fea0003800000 */
.L_x_262:
        /* <DEDUP_REMOVED lines=9> */
.L_x_265:
[----:B------:R-:W-:Y:S05]  /*8130*/  BSYNC B1 ;  /* 0x0000000000017941 */ /* 0x000fea0003800000 */
.L_x_264:
        /* <DEDUP_REMOVED lines=9> */
.L_x_267:
[----:B------:R-:W-:Y:S05]  /*81d0*/  BSYNC B1 ;  /* 0x0000000000017941 */ /* 0x000fea0003800000 */
.L_x_266:
        /* <DEDUP_REMOVED lines=9> */
.L_x_269:
[----:B------:R-:W-:Y:S05]  /*8270*/  BSYNC B1 ;  /* 0x0000000000017941 */ /* 0x000fea0003800000 */
.L_x_268:
        /* <DEDUP_REMOVED lines=9> */
.L_x_271:
[----:B------:R-:W-:Y:S05]  /*8310*/  BSYNC B1 ;  /* 0x0000000000017941 */ /* 0x000fea0003800000 */
.L_x_270:
        /* <DEDUP_REMOVED lines=9> */
.L_x_273:
[----:B------:R-:W-:Y:S05]  /*83b0*/  BSYNC B1 ;  /* 0x0000000000017941 */ /* 0x000fea0003800000 */
.L_x_272:
        /* <DEDUP_REMOVED lines=9> */
.L_x_275:
[----:B------:R-:W-:Y:S05]  /*8450*/  BSYNC B1 ;  /* 0x0000000000017941 */ /* 0x000fea0003800000 */
.L_x_274:
[----:B012--5:R-:W-:Y:S01]  /*8460*/  HADD2.F32 R4, -RZ, R172.H0_H0 ;  /* 0x200000acff047230 */ /* 0x027fe20000004100 */
        /* <DEDUP_REMOVED lines=8> */
.L_x_277:
[----:B------:R-:W-:Y:S05]  /*84f0*/  BSYNC B1 ;  /* 0x0000000000017941 */ /* 0x000fea0003800000 */
.L_x_276:
[----:B0----5:R-:W-:Y:S01]  /*8500*/  HADD2.F32 R4, -RZ, R172.H0_H0 ;  /* 0x200000acff047230 */ /* 0x021fe20000004100 */
[----:B------:R-:W-:Y:S01]  /*8510*/  @P2 MOV R5, R9 ;  /* 0x0000000900052202 */ /* 0x000fe20000000f00 */
[----:B------:R-:W-:Y:S01]  /*8520*/  BSSY B1, `(.L_x_278) ;  /* 0x0000009000017945 */ /* 0x000fe20003800000 */
[----:B------:R-:W-:Y:S02]  /*8530*/  ISETP.GT.AND P1, PT, R0, 0x79, P1 ;  /* 0x000000790000780c */ /* 0x000fe40000f24270 */
[----:B------:R-:W-:Y:S01]  /*8540*/  FMUL R3, R4, R155 ;  /* 0x0000009b04037220 */ /* 0x000fe20000400000 */
[----:B------:R-:W-:-:S03]  /*8550*/  @P2 IMAD.MOV.U32 R4, RZ, RZ, R8 ;  /* 0x000000ffff042224 */ /* 0x000fc600078e0008 */
[----:B------:R-:W-:-:S05]  /*8560*/  FFMA R3, R86, R154, R3 ;  /* 0x0000009a56037223 */ /* 0x000fca0000000003 */
[----:B------:R-:W-:-:S05]  /*8570*/  F2FP.F16.F32.PACK_AB R3, RZ, R3 ;  /* 0x00000003ff03723e */ /* 0x000fca00000000ff */
[----:B------:R0:W-:Y:S01]  /*8580*/  @P2 STG.E.U16 desc[UR36][R4.64+0xf0], R3 ;  /* 0x0000f00304002986 */ /* 0x0001e2000c101524 */
[----:B------:R-:W-:Y:S05]  /*8590*/  @!P1 BRA `(.L_x_279) ;  /* 0x0000000000049947 */ /* 0x000fea0003800000 */
[----:B------:R2:W5:Y:S02]  /*85a0*/  LDG.E.LTC128B.U16 R172, desc[UR36][R10.64+0xf2] ;  /* 0x0000f2240aac7981 */ /* 0x000564000c1e1520 */
.L_x_279:
[----:B------:R-:W-:Y:S05]  /*85b0*/  BSYNC B1 ;  /* 0x0000000000017941 */ /* 0x000fea0003800000 */
.L_x_278:
[----:B------:R-:W-:Y:S05]  /*85c0*/  @!P1 BRA `(.L_x_280) ;  /* 0x00000024004c9947 */ /* 0x000fea0003800000 */
[----:B-----5:R-:W-:-:S05]  /*85d0*/  HADD2.F32 R172, -RZ, R172.H0_H0 ;  /* 0x200000acffac7230 */ /* 0x020fca0000004100 */
[----:B------:R-:W-:-:S04]  /*85e0*/  FMUL R172, R172, R155 ;  /* 0x0000009bacac7220 */ /* 0x000fc80000400000 */
[----:B------:R-:W-:-:S05]  /*85f0*/  FFMA R172, R87, R154, R172 ;  /* 0x0000009a57ac7223 */ /* 0x000fca00000000ac */
[----:B------:R-:W-:-:S05]  /*8600*/  F2FP.F16.F32.PACK_AB R172, RZ, R172 ;  /* 0x000000acffac723e */ /* 0x000fca00000000ff */
[----:B------:R0:W-:Y:S01]  /*8610*/  STG.E.U16 desc[UR36][R8.64+0xf2], R172 ;  /* 0x0000f2ac08007986 */ /* 0x0001e2000c101524 */
[----:B------:R-:W-:Y:S05]  /*8620*/  BRA `(.L_x_280) ;  /* 0x0000002400347947 */ /* 0x000fea0003800000 */
.L_x_29:
[----:B------:R-:W-:Y:S01]  /*8630*/  ULDC.64 UR4, c[0x0][0x5c0] ;  /* 0x0001700000047ab9 */ /* 0x000fe20000000a00 */
[-C--:B------:R-:W-:Y:S01]  /*8640*/  FMUL R88, R88, R154.reuse ;  /* 0x0000009a58587220 */ /* 0x080fe20000400000 */
[----:B------:R-:W-:Y:S01]  /*8650*/  LEA R8, P0, R166, UR4, 0x1 ;  /* 0x00000004a6087c11 */ /* 0x000fe2000f8008ff */
[----:B------:R-:W-:Y:S01]  /*8660*/  IMAD.SHL.U32 R7, R4, 0x10, RZ ;  /* 0x0000001004077824 */ /* 0x000fe200078e00ff */
[----:B------:R-:W-:Y:S01]  /*8670*/  ISETP.GT.AND P2, PT, R0, 0x1, P3 ;  /* 0x000000010000780c */ /* 0x000fe20001f44270 */
[-C--:B------:R-:W-:Y:S01]  /*8680*/  FMUL R89, R89, R154.reuse ;  /* 0x0000009a59597220 */ /* 0x080fe20000400000 */
[----:B------:R-:W-:Y:S01]  /*8690*/  LEA.HI.X R9, R166, UR5, R169, 0x1, P0 ;  /* 0x00000005a6097c11 */ /* 0x000fe200080f0ca9 */
[-C--:B------:R-:W-:Y:S01]  /*86a0*/  FMUL R90, R90, R154.reuse ;  /* 0x0000009a5a5a7220 */ /* 0x080fe20000400000 */
[----:B------:R-:W-:Y:S01]  /*86b0*/  ISETP.GT.AND P0, PT, R3, 0x8, PT ;  /* 0x000000080300780c */ /* 0x000fe20003f04270 */
[----:B------:R-:W-:Y:S01]  /*86c0*/  FMUL R91, R91, R154 ;  /* 0x0000009a5b5b7220 */ /* 0x000fe20000400000 */
[----:B------:R-:W-:Y:S01]  /*86d0*/  F2FP.F16.F32.PACK_AB R88, RZ, R88 ;  /* 0x00000058ff58723e */ /* 0x000fe200000000ff */
[-C--:B------:R-:W-:Y:S01]  /*86e0*/  FMUL R92, R92, R154.reuse ;  /* 0x0000009a5c5c7220 */ /* 0x080fe20000400000 */
[----:B------:R-:W-:Y:S01]  /*86f0*/  ISETP.GT.AND P4, PT, R0, RZ, P0 ;  /* 0x000000ff0000720c */ /* 0x000fe20000784270 */
[----:B------:R-:W-:Y:S01]  /*8700*/  FMUL R93, R93, R154 ;  /* 0x0000009a5d5d7220 */ /* 0x000fe20000400000 */
[----:B------:R-:W-:Y:S01]  /*8710*/  SHF.L.U64.HI R6, R4, 0x4, R5 ;  /* 0x0000000404067819 */ /* 0x000fe20000010205 */
[----:B------:R-:W-:Y:S01]  /*8720*/  @P1 STG.E.U16 desc[UR36][R8.64], R88 ;  /* 0x0000005808001986 */ /* 0x000fe2000c101524 */
[----:B------:R-:W-:Y:S01]  /*8730*/  IADD3 R10, P5, R7, R8, RZ ;  /* 0x00000008070a7210 */ /* 0x000fe20007fbe0ff */
[-C--:B------:R-:W-:Y:S01]  /*8740*/  FMUL R94, R94, R154.reuse ;  /* 0x0000009a5e5e7220 */ /* 0x080fe20000400000 */
[----:B------:R-:W-:Y:S01]  /*8750*/  ISETP.GT.AND P1, PT, R0, 0x1, P0 ;  /* 0x000000010000780c */ /* 0x000fe20000724270 */
[----:B------:R-:W-:Y:S01]  /*8760*/  FMUL R95, R95, R154 ;  /* 0x0000009a5f5f7220 */ /* 0x000fe20000400000 */
[----:B------:R-:W-:Y:S01]  /*8770*/  F2FP.F16.F32.PACK_AB R89, RZ, R89 ;  /* 0x00000059ff59723e */ /* 0x000fe200000000ff */
[----:B------:R-:W-:Y:S01]  /*8780*/  IMAD.X R11, R6, 0x1, R9, P5 ;  /* 0x00000001060b7824 */ /* 0x000fe200028e0609 */
[----:B------:R-:W-:Y:S01]  /*8790*/  F2FP.F16.F32.PACK_AB R90, RZ, R90 ;  /* 0x0000005aff5a723e */ /* 0x000fe200000000ff */
[-C--:B------:R-:W-:Y:S01]  /*87a0*/  FMUL R96, R96, R154.reuse ;  /* 0x0000009a60607220 */ /* 0x080fe20000400000 */
[----:B------:R-:W-:Y:S01]  /*87b0*/  F2FP.F16.F32.PACK_AB R91, RZ, R91 ;  /* 0x0000005bff5b723e */ /* 0x000fe200000000ff */
[----:B------:R-:W-:Y:S01]  /*87c0*/  @P2 STG.E.U16 desc[UR36][R8.64+0x2], R89 ;  /* 0x0000025908002986 */ /* 0x000fe2000c101524 */
[C---:B------:R-:W-:Y:S01]  /*87d0*/  ISETP.GT.AND P5, PT, R0.reuse, 0x9, P3 ;  /* 0x000000090000780c */ /* 0x040fe20001fa4270 */
[-C--:B------:R-:W-:Y:S01]  /*87e0*/  FMUL R97, R97, R154.reuse ;  /* 0x0000009a61617220 */ /* 0x080fe20000400000 */
[C---:B------:R-:W-:Y:S01]  /*87f0*/  ISETP.GT.AND P2, PT, R0.reuse, 0x8, P0 ;  /* 0x000000080000780c */ /* 0x040fe20000744270 */
[----:B------:R-:W-:Y:S01]  /*8800*/  @P4 STG.E.U16 desc[UR36][R10.64], R90 ;  /* 0x0000005a0a004986 */ /* 0x000fe2000c101524 */
[----:B------:R-:W-:Y:S01]  /*8810*/  ISETP.GT.AND P4, PT, R0, 0x8, P3 ;  /* 0x000000080000780c */ /* 0x000fe20001f84270 */
[----:B------:R-:W-:Y:S01]  /*8820*/  FMUL R98, R98, R154 ;  /* 0x0000009a62627220 */ /* 0x000fe20000400000 */
[----:B------:R-:W-:Y:S01]  /*8830*/  F2FP.F16.F32.PACK_AB R92, RZ, R92 ;  /* 0x0000005cff5c723e */ /* 0x000fe200000000ff */
[----:B------:R-:W-:Y:S01]  /*8840*/  @P1 STG.E.U16 desc[UR36][R10.64+0x2], R91 ;  /* 0x0000025b0a001986 */ /* 0x000fe2000c101524 */
[----:B------:R-:W-:Y:S01]  /*8850*/  ISETP.GT.AND P1, PT, R0, 0x9, P0 ;  /* 0x000000090000780c */ /* 0x000fe20000724270 */
[-C--:B------:R-:W-:Y:S01]  /*8860*/  FMUL R99, R99, R154.reuse ;  /* 0x0000009a63637220 */ /* 0x080fe20000400000 */
[----:B------:R-:W-:Y:S01]  /*8870*/  F2FP.F16.F32.PACK_AB R93, RZ, R93 ;  /* 0x0000005dff5d723e */ /* 0x000fe200000000ff */
[----:B------:R-:W-:Y:S01]  /*8880*/  FMUL R100, R100, R154 ;  /* 0x0000009a64647220 */ /* 0x000fe20000400000 */
[----:B------:R-:W-:Y:S01]  /*8890*/  F2FP.F16.F32.PACK_AB R94, RZ, R94 ;  /* 0x0000005eff5e723e */ /* 0x000fe200000000ff */
[-C--:B------:R-:W-:Y:S01]  /*88a0*/  FMUL R101, R101, R154.reuse ;  /* 0x0000009a65657220 */ /* 0x080fe20000400000 */
[----:B------:R-:W-:Y:S01]  /*88b0*/  F2FP.F16.F32.PACK_AB R95, RZ, R95 ;  /* 0x0000005fff5f723e */ /* 0x000fe200000000ff */
[----:B------:R-:W-:Y:S01]  /*88c0*/  FMUL R102, R102, R154 ;  /* 0x0000009a66667220 */ /* 0x000fe20000400000 */
[----:B------:R-:W-:Y:S01]  /*88d0*/  F2FP.F16.F32.PACK_AB R96, RZ, R96 ;  /* 0x00000060ff60723e */ /* 0x000fe200000000ff */
[----:B------:R-:W-:Y:S01]  /*88e0*/  @P4 STG.E.U16 desc[UR36][R8.64+0x10], R92 ;  /* 0x0000105c08004986 */ /* 0x000fe2000c101524 */
[C---:B------:R-:W-:Y:S01]  /*88f0*/  ISETP.GT.AND P4, PT, R0.reuse, 0x10, P3 ;  /* 0x000000100000780c */ /* 0x040fe20001f84270 */
[-C--:B------:R-:W-:Y:S01]  /*8900*/  FMUL R103, R103, R154.reuse ;  /* 0x0000009a67677220 */ /* 0x080fe20000400000 */
[----:B------:R-:W-:Y:S01]  /*8910*/  F2FP.F16.F32.PACK_AB R97, RZ, R97 ;  /* 0x00000061ff61723e */ /* 0x000fe200000000ff */
[----:B------:R-:W-:Y:S01]  /*8920*/  @P5 STG.E.U16 desc[UR36][R8.64+0x12], R93 ;  /* 0x0000125d08005986 */ /* 0x000fe2000c101524 */
[----:B------:R-:W-:Y:S01]  /*8930*/  ISETP.GT.AND P5, PT, R0, 0x11, P0 ;  /* 0x000000110000780c */ /* 0x000fe200007a4270 */
        /* <DEDUP_REMOVED lines=74> */
[-C--:B------:R-:W-:Y:S01]  /*8de0*/  FMUL R125, R125, R154.reuse ;  /* 0x0000009a7d7d7220 */ /* 0x080fe20000400000 */
[----:B------:R-:W-:Y:S01]  /*8df0*/  F2FP.F16.F32.PACK_AB R119, RZ, R119 ;  /* 0x00000077ff77723e */ /* 0x000fe200000000ff */
[----:B------:R-:W-:Y:S01]  /*8e00*/  FMUL R126, R126, R154 ;  /* 0x0000009a7e7e7220 */ /* 0x000fe20000400000 */
[----:B------:R-:W-:Y:S01]  /*8e10*/  F2FP.F16.F32.PACK_AB R120, RZ, R120 ;  /* 0x00000078ff78723e */ /* 0x000fe200000000ff */
        /* <DEDUP_REMOVED lines=64> */
[----:B------:R-:W-:Y:S01]  /*9220*/  FMUL R145, R145, R154 ;  /* 0x0000009a91917220 */ /* 0x000fe20000400000 */
[----:B------:R-:W-:Y:S01]  /*9230*/  F2FP.F16.F32.PACK_AB R139, RZ, R139 ;  /* 0x0000008bff8b723e */ /* 0x000fe200000000ff */
[----:B------:R-:W-:Y:S01]  /*9240*/  IMAD.SHL.U32 R21, R4, 0x100, RZ ;  /* 0x0000010004157824 */ /* 0x000fe200078e00ff */
[----:B------:R-:W-:Y:S01]  /*9250*/  F2FP.F16.F32.PACK_AB R140, RZ, R140 ;  /* 0x0000008cff8c723e */ /* 0x000fe200000000ff */
[----:B------:R-:W-:Y:S01]  /*9260*/  @P1 STG.E.U16 desc[UR36][R8.64+0x90], R124 ;  /* 0x0000907c08001986 */ /* 0x000fe2000c101524 */
[----:B------:R-:W-:Y:S01]  /*9270*/  ISETP.GT.AND P1, PT, R0, 0x50, P3 ;  /* 0x000000500000780c */ /* 0x000fe20001f24270 */
[-C--:B------:R-:W-:Y:S01]  /*9280*/  FMUL R146, R146, R154.reuse ;  /* 0x0000009a92927220 */ /* 0x080fe20000400000 */
[----:B------:R-:W-:Y:S01]  /*9290*/  F2FP.F16.F32.PACK_AB R141, RZ, R141 ;  /* 0x0000008dff8d723e */ /* 0x000fe200000000ff */
[----:B------:R-:W-:Y:S01]  /*92a0*/  @P2 STG.E.U16 desc[UR36][R8.64+0x92], R125 ;  /* 0x0000927d08002986 */ /* 0x000fe2000c101524 */
[C---:B------:R-:W-:Y:S01]  /*92b0*/  ISETP.GT.AND P2, PT, R0.reuse, 0x51, P3 ;  /* 0x000000510000780c */ /* 0x040fe20001f44270 */
[----:B------:R-:W-:Y:S01]  /*92c0*/  FMUL R147, R147, R154 ;  /* 0x0000009a93937220 */ /* 0x000fe20000400000 */
        /* <DEDUP_REMOVED lines=12> */
[----:B------:R-:W-:Y:S01]  /*9390*/  SHF.L.U64.HI R15, R4, 0x8, R5 ;  /* 0x00000008040f7819 */ /* 0x000fe20000010205 */
[----:B------:R-:W-:Y:S01]  /*93a0*/  @P2 STG.E.U16 desc[UR36][R8.64+0xa2], R129 ;  /* 0x0000a28108002986 */ /* 0x000fe2000c101524 */
[C---:B------:R-:W-:Y:S01]  /*93b0*/  ISETP.GT.AND P2, PT, R0.reuse, 0x59, P3 ;  /* 0x000000590000780c */ /* 0x040fe20001f44270 */
        /* <DEDUP_REMOVED lines=56> */
[----:B------:R-:W-:Y:S01]  /*9740*/  FMUL R39, R39, R154 ;  /* 0x0000009a27277220 */ /* 0x000fe20000400000 */
[----:B------:R-:W-:Y:S01]  /*9750*/  F2FP.F16.F32.PACK_AB R33, RZ, R33 ;  /* 0x00000021ff21723e */ /* 0x000fe200000000ff */
[----:B------:R-:W-:Y:S01]  /*9760*/  @P2 STG.E.U16 desc[UR36][R10.64+0xd0], R142 ;  /* 0x0000d08e0a002986 */ /* 0x000fe2000c101524 */
[----:B------:R-:W-:Y:S01]  /*9770*/  F2FP.F16.F32.PACK_AB R34, RZ, R34 ;  /* 0x00000022ff22723e */ /* 0x000fe200000000ff */
[-C--:B------:R-:W-:Y:S01]  /*9780*/  FMUL R40, R40, R154.reuse ;  /* 0x0000009a28287220 */ /* 0x080fe20000400000 */
[----:B------:R-:W-:Y:S01]  /*9790*/  F2FP.F16.F32.PACK_AB R35, RZ, R35 ;  /* 0x00000023ff23723e */ /* 0x000fe200000000ff */
[----:B------:R-:W-:Y:S01]  /*97a0*/  FMUL R41, R41, R154 ;  /* 0x0000009a29297220 */ /* 0x000fe20000400000 */
[----:B------:R-:W-:Y:S01]  /*97b0*/  F2FP.F16.F32.PACK_AB R36, RZ, R36 ;  /* 0x00000024ff24723e */ /* 0x000fe200000000ff */
[----:B------:R-:W-:Y:S01]  /*97c0*/  @P4 STG.E.U16 desc[UR36][R10.64+0xd2], R143 ;  /* 0x0000d28f0a004986 */ /* 0x000fe2000c101524 */
[----:B------:R-:W-:Y:S01]  /*97d0*/  ISETP.GT.AND P4, PT, R0, 0x71, P0 ;  /* 0x000000710000780c */ /* 0x000fe20000784270 */
[----:B------:R-:W-:Y:S01]  /*97e0*/  FMUL R42, R42, R154 ;  /* 0x0000009a2a2a7220 */ /* 0x000fe20000400000 */
[----:B------:R-:W-:Y:S01]  /*97f0*/  F2FP.F16.F32.PACK_AB R37, RZ, R37 ;  /* 0x00000025ff25723e */ /* 0x000fe200000000ff */
[----:B------:R-:W-:Y:S01]  /*9800*/  @P5 STG.E.U16 desc[UR36][R8.64+0xe0], R144 ;  /* 0x0000e09008005986 */ /* 0x000fe2000c101524 */
[----:B------:R-:W-:Y:S01]  /*9810*/  ISETP.GT.AND P5, PT, R0, 0x70, P0 ;  /* 0x000000700000780c */ /* 0x000fe200007a4270 */
[----:B------:R-:W-:Y:S01]  /*9820*/  @P1 IMAD.MOV.U32 R4, RZ, RZ, R8 ;  /* 0x000000ffff041224 */ /* 0x000fe200078e0008 */
[----:B------:R-:W-:Y:S01]  /*9830*/  F2FP.F16.F32.PACK_AB R38, RZ, R38 ;  /* 0x00000026ff26723e */ /* 0x000fe200000000ff */
[----:B------:R-:W-:Y:S01]  /*9840*/  @P1 IMAD.MOV.U32 R5, RZ, RZ, R9 ;  /* 0x000000ffff051224 */ /* 0x000fe200078e0009 */
[----:B------:R-:W-:Y:S01]  /*9850*/  F2FP.F16.F32.PACK_AB R39, RZ, R39 ;  /* 0x00000027ff27723e */ /* 0x000fe200000000ff */
[----:B------:R-:W-:Y:S01]  /*9860*/  FMUL R43, R43, R154 ;  /* 0x0000009a2b2b7220 */ /* 0x000fe20000400000 */
[----:B------:R-:W-:Y:S01]  /*9870*/  F2FP.F16.F32.PACK_AB R40, RZ, R40 ;  /* 0x00000028ff28723e */ /* 0x000fe200000000ff */
[----:B------:R-:W-:Y:S01]  /*9880*/  FMUL R44, R44, R154 ;  /* 0x0000009a2c2c7220 */ /* 0x000fe20000400000 */
[----:B------:R0:W-:Y:S01]  /*9890*/  @P1 STG.E.U16 desc[UR36][R4.64+0xe2], R145 ;  /* 0x0000e29104001986 */ /* 0x0001e2000c101524 */
[----:B------:R-:W-:Y:S01]  /*98a0*/  IADD3 R12, P1, P2, R7, R8, R21 ;  /* 0x00000008070c7210 */ /* 0x000fe20007a3e015 */
[-C--:B------:R-:W-:Y:S01]  /*98b0*/  FMUL R45, R45, R154.reuse ;  /* 0x0000009a2d2d7220 */ /* 0x080fe20000400000 */
[----:B------:R-:W-:Y:S01]  /*98c0*/  F2FP.F16.F32.PACK_AB R41, RZ, R41 ;  /* 0x00000029ff29723e */ /* 0x000fe200000000ff */
[-C--:B------:R-:W-:Y:S01]  /*98d0*/  FMUL R46, R46, R154.reuse ;  /* 0x0000009a2e2e7220 */ /* 0x080fe20000400000 */
[----:B------:R-:W-:Y:S01]  /*98e0*/  IADD3.X R13, R6, R9, R15, P1, P2 ;  /* 0x00000009060d7210 */ /* 0x000fe20000fe440f */
[-C--:B------:R-:W-:Y:S01]  /*98f0*/  FMUL R47, R47, R154.reuse ;  /* 0x0000009a2f2f7220 */ /* 0x080fe20000400000 */
[C---:B------:R-:W-:Y:S01]  /*9900*/  ISETP.GT.AND P1, PT, R3.reuse, 0x80, PT ;  /* 0x000000800300780c */ /* 0x040fe20003f24270 */
[-C--:B------:R-:W-:Y:S01]  /*9910*/  FMUL R48, R48, R154.reuse ;  /* 0x0000009a30307220 */ /* 0x080fe20000400000 */
[----:B------:R-:W-:Y:S01]  /*9920*/  ISETP.GT.AND P2, PT, R3, 0x88, PT ;  /* 0x000000880300780c */ /* 0x000fe20003f44270 */
[----:B------:R-:W-:Y:S01]  /*9930*/  FMUL R49, R49, R154 ;  /* 0x0000009a31317220 */ /* 0x000fe20000400000 */
[----:B------:R-:W-:Y:S01]  /*9940*/  F2FP.F16.F32.PACK_AB R42, RZ, R42 ;  /* 0x0000002aff2a723e */ /* 0x000fe200000000ff */
[----:B0-----:R-:W-:Y:S01]  /*9950*/  @P5 IMAD.MOV.U32 R4, RZ, RZ, R10 ;  /* 0x000000ffff045224 */ /* 0x001fe200078e000a */
[----:B------:R-:W-:Y:S01]  /*9960*/  @P5 MOV R5, R11 ;  /* 0x0000000b00055202 */ /* 0x000fe20000000f00 */
[-C--:B------:R-:W-:Y:S01]  /*9970*/  FMUL R50, R50, R154.reuse ;  /* 0x0000009a32327220 */ /* 0x080fe20000400000 */
[----:B------:R-:W-:Y:S01]  /*9980*/  F2FP.F16.F32.PACK_AB R43, RZ, R43 ;  /* 0x0000002bff2b723e */ /* 0x000fe200000000ff */
[----:B------:R-:W-:Y:S01]  /*9990*/  FMUL R51, R51, R154 ;  /* 0x0000009a33337220 */ /* 0x000fe20000400000 */
[----:B------:R-:W-:Y:S01]  /*99a0*/  F2FP.F16.F32.PACK_AB R44, RZ, R44 ;  /* 0x0000002cff2c723e */ /* 0x000fe200000000ff */
[----:B------:R0:W-:Y:S01]  /*99b0*/  @P5 STG.E.U16 desc[UR36][R4.64+0xe0], R146 ;  /* 0x0000e09204005986 */ /* 0x0001e2000c101524 */
[----:B------:R-:W-:Y:S01]  /*99c0*/  ISETP.GT.AND P5, PT, R0, 0x78, P3 ;  /* 0x000000780000780c */ /* 0x000fe20001fa4270 */
[-C--:B------:R-:W-:Y:S01]  /*99d0*/  FMUL R52, R52, R154.reuse ;  /* 0x0000009a34347220 */ /* 0x080fe20000400000 */
[C---:B------:R-:W-:Y:S01]  /*99e0*/  ISETP.GT.AND P3, PT, R0.reuse, 0x79, P3 ;  /* 0x000000790000780c */ /* 0x040fe20001f64270 */
[----:B------:R-:W-:Y:S01]  /*99f0*/  @P4 STG.E.U16 desc[UR36][R10.64+0xe2], R147 ;  /* 0x0000e2930a004986 */ /* 0x000fe2000c101524 */
[C---:B------:R-:W-:Y:S01]  /*9a00*/  ISETP.GT.AND P4, PT, R0.reuse, 0x78, P0 ;  /* 0x000000780000780c */ /* 0x040fe20000784270 */
[-C--:B------:R-:W-:Y:S01]  /*9a10*/  FMUL R53, R53, R154.reuse ;  /* 0x0000009a35357220 */ /* 0x080fe20000400000 */
[----:B------:R-:W-:Y:S01]  /*9a20*/  ISETP.GT.AND P0, PT, R0, 0x79, P0 ;  /* 0x000000790000780c */ /* 0x000fe20000704270 */
[-C--:B------:R-:W-:Y:S01]  /*9a30*/  FMUL R54, R54, R154.reuse ;  /* 0x0000009a36367220 */ /* 0x080fe20000400000 */
[----:B------:R-:W-:Y:S01]  /*9a40*/  F2FP.F16.F32.PACK_AB R45, RZ, R45 ;  /* 0x0000002dff2d723e */ /* 0x000fe200000000ff */
[----:B------:R-:W-:Y:S01]  /*9a50*/  FMUL R55, R55, R154 ;  /* 0x0000009a37377220 */ /* 0x000fe20000400000 */
[----:B------:R-:W-:Y:S01]  /*9a60*/  F2FP.F16.F32.PACK_AB R46, RZ, R46 ;  /* 0x0000002eff2e723e */ /* 0x000fe200000000ff */
[----:B------:R-:W-:Y:S01]  /*9a70*/  FMUL R56, R56, R154 ;  /* 0x0000009a38387220 */ /* 0x000fe20000400000 */
[----:B------:R-:W-:Y:S01]  /*9a80*/  F2FP.F16.F32.PACK_AB R47, RZ, R47 ;  /* 0x0000002fff2f723e */ /* 0x000fe200000000ff */
[----:B------:R-:W-:Y:S01]  /*9a90*/  @P5 STG.E.U16 desc[UR36][R8.64+0xf0], R148 ;  /* 0x0000f09408005986 */ /* 0x000fe2000c101524 */
[----:B0-----:R-:W-:Y:S01]  /*9aa0*/  IADD3 R4, P5, R21, R8, RZ ;  /* 0x0000000815047210 */ /* 0x001fe20007fbe0ff */
[----:B------:R-:W-:Y:S01]  /*9ab0*/  FMUL R57, R57, R154 ;  /* 0x0000009a39397220 */ /* 0x000fe20000400000 */
[----:B------:R-:W-:Y:S01]  /*9ac0*/  F2FP.F16.F32.PACK_AB R48, RZ, R48 ;  /* 0x00000030ff30723e */ /* 0x000fe200000000ff */
[----:B------:R0:W-:Y:S01]  /*9ad0*/  @P3 STG.E.U16 desc[UR36][R8.64+0xf2], R149 ;  /* 0x0000f29508003986 */ /* 0x0001e2000c101524 */
[C---:B------:R-:W-:Y:S01]  /*9ae0*/  ISETP.GT.AND P3, PT, R0.reuse, RZ, P1 ;  /* 0x000000ff0000720c */ /* 0x040fe20000f64270 */
[----:B------:R-:W-:Y:S01]  /*9af0*/  IMAD.X R5, R15, 0x1, R9, P5 ;  /* 0x000000010f057824 */ /* 0x000fe200028e0609 */
[C---:B------:R-:W-:Y:S01]  /*9b00*/  ISETP.GT.AND P5, PT, R0.reuse, RZ, P2 ;  /* 0x000000ff0000720c */ /* 0x040fe200017a4270 */
        /* <DEDUP_REMOVED lines=14> */
[----:B------:R-:W-:Y:S01]  /*9bf0*/  @P4 STG.E.U16 desc[UR36][R4.64+0x2], R25 ;  /* 0x0000021904004986 */ /* 0x000fe2000c101524 */
[----:B------:R-:W-:Y:S01]  /*9c00*/  IADD3 R14, P4, R7, R4, RZ ;  /* 0x00000004070e7210 */ /* 0x000fe20007f9e0ff */
[--C-:B------:R-:W-:Y:S01]  /*9c10*/  IMAD.X R9, R6, 0x1, R5.reuse, P3 ;  /* 0x0000000106097824 */ /* 0x100fe200018e0605 */
[----:B------:R-:W-:Y:S01]  /*9c20*/  ISETP.GT.AND P3, PT, R0, 0x9, P2 ;  /* 0x000000090000780c */ /* 0x000fe20001764270 */
[-C--:B------:R-:W-:Y:S01]  /*9c30*/  FMUL R62, R62, R154.reuse ;  /* 0x0000009a3e3e7220 */ /* 0x080fe20000400000 */
[----:B------:R-:W-:Y:S01]  /*9c40*/  F2FP.F16.F32.PACK_AB R53, RZ, R53 ;  /* 0x00000035ff35723e */ /* 0x000fe200000000ff */
[----:B------:R-:W-:Y:S01]  /*9c50*/  IMAD.X R15, R6, 0x1, R5, P4 ;  /* 0x00000001060f7824 */ /* 0x000fe200020e0605 */
[----:B------:R-:W-:Y:S01]  /*9c60*/  ISETP.GT.AND P4, PT, R0, 0x8, P1 ;  /* 0x000000080000780c */ /* 0x000fe20000f84270 */
[----:B------:R-:W-:Y:S01]  /*9c70*/  FMUL R63, R63, R154 ;  /* 0x0000009a3f3f7220 */ /* 0x000fe20000400000 */
[----:B------:R-:W-:Y:S01]  /*9c80*/  F2FP.F16.F32.PACK_AB R54, RZ, R54 ;  /* 0x00000036ff36723e */ /* 0x000fe200000000ff */
[-C--:B------:R-:W-:Y:S01]  /*9c90*/  FMUL R64, R64, R154.reuse ;  /* 0x0000009a40407220 */ /* 0x080fe20000400000 */
        /* <DEDUP_REMOVED lines=9> */
[----:B------:R-:W-:Y:S01]  /*9d30*/  @P4 STG.E.U16 desc[UR36][R4.64+0x10], R28 ;  /* 0x0000101c04004986 */ /* 0x000fe2000c101524 */
[----:B------:R-:W-:Y:S01]  /*9d40*/  ISETP.GT.AND P4, PT, R0, 0x10, P1 ;  /* 0x000000100000780c */ /* 0x000fe20000f84270 */
[-C--:B------:R-:W-:Y:S01]  /*9d50*/  FMUL R68, R68, R154.reuse ;  /* 0x0000009a44447220 */ /* 0x080fe20000400000 */
[----:B------:R-:W-:Y:S01]  /*9d60*/  F2FP.F16.F32.PACK_AB R57, RZ, R57 ;  /* 0x00000039ff39723e */ /* 0x000fe200000000ff */
[-C--:B------:R-:W-:Y:S01]  /*9d70*/  FMUL R69, R69, R154.reuse ;  /* 0x0000009a45457220 */ /* 0x080fe20000400000 */
        /* <DEDUP_REMOVED lines=14> */
[----:B------:R-:W-:Y:S01]  /*9e60*/  FMUL R73, R73, R154 ;  /* 0x0000009a49497220 */ /* 0x000fe20000400000 */
[----:B------:R-:W-:Y:S01]  /*9e70*/  F2FP.F16.F32.PACK_AB R61, RZ, R61 ;  /* 0x0000003dff3d723e */ /* 0x000fe200000000ff */
[----:B------:R-:W-:Y:S01]  /*9e80*/  @P5 STG.E.U16 desc[UR36][R4.64+0x22], R33 ;  /* 0x0000222104005986 */ /* 0x000fe2000c101524 */
[----:B------:R-:W-:Y:S01]  /*9e90*/  ISETP.GT.AND P5, PT, R0, 0x19, P1 ;  /* 0x000000190000780c */ /* 0x000fe20000fa4270 */
[--C-:B------:R-:W-:Y:S01]  /*9ea0*/  @P0 IMAD.MOV.U32 R6, RZ, RZ, R12.reuse ;  /* 0x000000ffff060224 */ /* 0x100fe200078e000c */
[----:B------:R-:W-:Y:S01]  /*9eb0*/  F2FP.F16.F32.PACK_AB R62, RZ, R62 ;  /* 0x0000003eff3e723e */ /* 0x000fe200000000ff */
[--C-:B------:R-:W-:Y:S01]  /*9ec0*/  @P0 IMAD.MOV.U32 R7, RZ, RZ, R13.reuse ;  /* 0x000000ffff070224 */ /* 0x100fe200078e000d */
[----:B------:R-:W-:Y:S01]  /*9ed0*/  F2FP.F16.F32.PACK_AB R63, RZ, R63 ;  /* 0x0000003fff3f723e */ /* 0x000fe200000000ff */
[----:B------:R-:W-:Y:S01]  /*9ee0*/  FMUL R74, R74, R154 ;  /* 0x0000009a4a4a7220 */ /* 0x000fe20000400000 */
[----:B------:R-:W-:Y:S01]  /*9ef0*/  F2FP.F16.F32.PACK_AB R64, RZ, R64 ;  /* 0x00000040ff40723e */ /* 0x000fe200000000ff */
[-C--:B------:R-:W-:Y:S01]  /*9f00*/  FMUL R75, R75, R154.reuse ;  /* 0x0000009a4b4b7220 */ /* 0x080fe20000400000 */
[----:B------:R0:W-:Y:S01]  /*9f10*/  @P0 STG.E.U16 desc[UR36][R6.64+0x20], R34 ;  /* 0x0000202206000986 */ /* 0x0001e2000c101524 */
        /* <DEDUP_REMOVED lines=11> */
[--C-:B0-----:R-:W-:Y:S01]  /*9fd0*/  @P3 IMAD.MOV.U32 R6, RZ, RZ, R12.reuse ;  /* 0x000000ffff063224 */ /* 0x101fe200078e000c */
[----:B------:R-:W-:Y:S01]  /*9fe0*/  @P3 MOV R7, R13 ;  /* 0x0000000d00073202 */ /* 0x000fe20000000f00 */
[----:B------:R-:W-:Y:S01]  /*9ff0*/  FMUL R81, R81, R154 ;  /* 0x0000009a51517220 */ /* 0x000fe20000400000 */
[----:B------:R-:W-:Y:S01]  /*a000*/  F2FP.F16.F32.PACK_AB R70, RZ, R70 ;  /* 0x00000046ff46723e */ /* 0x000fe200000000ff */
[-C--:B------:R-:W-:Y:S01]  /*a010*/  FMUL R82, R82, R154.reuse ;  /* 0x0000009a52527220 */ /* 0x080fe20000400000 */
[----:B------:R-:W-:Y:S01]  /*a020*/  F2FP.F16.F32.PACK_AB R71, RZ, R71 ;  /* 0x00000047ff47723e */ /* 0x000fe200000000ff */
[----:B------:R0:W-:Y:S01]  /*a030*/  @P3 STG.E.U16 desc[UR36][R6.64+0x22], R35 ;  /* 0x0000222306003986 */ /* 0x0001e2000c101524 */
        /* <DEDUP_REMOVED lines=11> */
[----:B0-----:R-:W-:Y:S01]  /*a0f0*/  @P0 IMAD.MOV.U32 R6, RZ, RZ, R12 ;  /* 0x000000ffff060224 */ /* 0x001fe200078e000c */
[----:B------:R-:W-:Y:S01]  /*a100*/  F2FP.F16.F32.PACK_AB R75, RZ, R75 ;  /* 0x0000004bff4b723e */ /* 0x000fe200000000ff */
[----:B------:R-:W-:Y:S01]  /*a110*/  @P0 IMAD.MOV.U32 R7, RZ, RZ, R13 ;  /* 0x000000ffff070224 */ /* 0x000fe200078e000d */
[----:B------:R-:W-:Y:S01]  /*a120*/  F2FP.F16.F32.PACK_AB R76, RZ, R76 ;  /* 0x0000004cff4c723e */ /* 0x000fe200000000ff */
[-C--:B------:R-:W-:Y:S01]  /*a130*/  FMUL R86, R86, R154.reuse ;  /* 0x0000009a56567220 */ /* 0x080fe20000400000 */
[----:B------:R-:W-:Y:S01]  /*a140*/  F2FP.F16.F32.PACK_AB R77, RZ, R77 ;  /* 0x0000004dff4d723e */ /* 0x000fe200000000ff */
[----:B------:R-:W-:Y:S01]  /*a150*/  FMUL R87, R87, R154 ;  /* 0x0000009a57577220 */ /* 0x000fe20000400000 */
[----:B------:R0:W-:Y:S01]  /*a160*/  @P0 STG.E.U16 desc[UR36][R6.64+0x30], R38 ;  /* 0x0000302606000986 */ /* 0x0001e2000c101524 */
[----:B------:R-:W-:-:S02]  /*a170*/  ISETP.GT.AND P0, PT, R0, 0x20, P2 ;  /* 0x000000200000780c */ /* 0x000fc40001704270 */
[----:B------:R-:W-:Y:S02]  /*a180*/  F2FP.F16.F32.PACK_AB R78, RZ, R78 ;  /* 0x0000004eff4e723e */ /* 0x000fe400000000ff */
[----:B------:R-:W-:Y:S02]  /*a190*/  F2FP.F16.F32.PACK_AB R79, RZ, R79 ;  /* 0x0000004fff4f723e */ /* 0x000fe400000000ff */
[----:B------:R-:W-:Y:S02]  /*a1a0*/  F2FP.F16.F32.PACK_AB R80, RZ, R80 ;  /* 0x00000050ff50723e */ /* 0x000fe400000000ff */
[----:B------:R-:W-:Y:S02]  /*a1b0*/  F2FP.F16.F32.PACK_AB R81, RZ, R81 ;  /* 0x00000051ff51723e */ /* 0x000fe400000000ff */
[----:B------:R-:W-:Y:S01]  /*a1c0*/  F2FP.F16.F32.PACK_AB R82, RZ, R82 ;  /* 0x00000052ff52723e */ /* 0x000fe200000000ff */
[----:B0-----:R-:W-:Y:S01]  /*a1d0*/  @P3 IMAD.MOV.U32 R6, RZ, RZ, R12 ;  /* 0x000000ffff063224 */ /* 0x001fe200078e000c */
[----:B------:R-:W-:Y:S01]  /*a1e0*/  F2FP.F16.F32.PACK_AB R83, RZ, R83 ;  /* 0x00000053ff53723e */ /* 0x000fe200000000ff */
[----:B------:R-:W-:Y:S01]  /*a1f0*/  @P3 IMAD.MOV.U32 R7, RZ, RZ, R13 ;  /* 0x000000ffff073224 */ /* 0x000fe200078e000d */
[----:B------:R-:W-:-:S02]  /*a200*/  F2FP.F16.F32.PACK_AB R84, RZ, R84 ;  /* 0x00000054ff54723e */ /* 0x000fc400000000ff */
[----:B------:R-:W-:Y:S02]  /*a210*/  F2FP.F16.F32.PACK_AB R85, RZ, R85 ;  /* 0x00000055ff55723e */ /* 0x000fe400000000ff */
[----:B------:R0:W-:Y:S01]  /*a220*/  @P3 STG.E.U16 desc[UR36][R6.64+0x32], R39 ;  /* 0x0000322706003986 */ /* 0x0001e2000c101524 */
[C---:B------:R-:W-:Y:S02]  /*a230*/  ISETP.GT.AND P3, PT, R0.reuse, 0x21, P2 ;  /* 0x000000210000780c */ /* 0x040fe40001764270 */
[----:B------:R-:W-:Y:S01]  /*a240*/  F2FP.F16.F32.PACK_AB R86, RZ, R86 ;  /* 0x00000056ff56723e */ /* 0x000fe200000000ff */
[----:B------:R-:W-:Y:S01]  /*a250*/  @P4 STG.E.U16 desc[UR36][R4.64+0x40], R40 ;  /* 0x0000402804004986 */ /* 0x000fe2000c101524 */
[C---:B------:R-:W-:Y:S02]  /*a260*/  ISETP.GT.AND P4, PT, R0.reuse, 0x28, P1 ;  /* 0x000000280000780c */ /* 0x040fe40000f84270 */
[----:B------:R-:W-:Y:S01]  /*a270*/  F2FP.F16.F32.PACK_AB R87, RZ, R87 ;  /* 0x00000057ff57723e */ /* 0x000fe200000000ff */
[----:B------:R-:W-:Y:S01]  /*a280*/  @P5 STG.E.U16 desc[UR36][R4.64+0x42], R41 ;  /* 0x0000422904005986 */ /* 0x000fe2000c101524 */
[----:B------:R-:W-:Y:S01]  /*a290*/  ISETP.GT.AND P5, PT, R0, 0x29, P1 ;  /* 0x000000290000780c */ /* 0x000fe20000fa4270 */
[----:B0-----:R-:W-:-:S02]  /*a2a0*/  @P0 IMAD.MOV.U32 R6, RZ, RZ, R12 ;  /* 0x000000ffff060224 */ /* 0x001fc400078e000c */
[----:B------:R-:W-:-:S05]  /*a2b0*/  @P0 IMAD.MOV.U32 R7, RZ, RZ, R13 ;  /* 0x000000ffff070224 */ /* 0x000fca00078e000d */
[----:B------:R0:W-:Y:S01]  /*a2c0*/  @P0 STG.E.U16 desc[UR36][R6.64+0x40], R42 ;  /* 0x0000402a06000986 */ /* 0x0001e2000c101524 */
[----:B------:R-:W-:Y:S02]  /*a2d0*/  ISETP.GT.AND P0, PT, R0, 0x28, P2 ;  /* 0x000000280000780c */ /* 0x000fe40001704270 */
[----:B0-----:R-:W-:Y:S01]  /*a2e0*/  @P3 MOV R6, R12 ;  /* 0x0000000c00063202 */ /* 0x001fe20000000f00 */
[----:B------:R-:W-:-:S05]  /*a2f0*/  @P3 IMAD.MOV.U32 R7, RZ, RZ, R13 ;  /* 0x000000ffff073224 */ /* 0x000fca00078e000d */
[----:B------:R0:W-:Y:S01]  /*a300*/  @P3 STG.E.U16 desc[UR36][R6.64+0x42], R43 ;  /* 0x0000422b06003986 */ /* 0x0001e2000c101524 */
[----:B------:R-:W-:-:S03]  /*a310*/  ISETP.GT.AND P3, PT, R0, 0x29, P2 ;  /* 0x000000290000780c */ /* 0x000fc60001764270 */
[----:B------:R-:W-:Y:S01]  /*a320*/  @P4 STG.E.U16 desc[UR36][R4.64+0x50], R44 ;  /* 0x0000502c04004986 */ /* 0x000fe2000c101524 */
[----:B------:R-:W-:-:S03]  /*a330*/  ISETP.GT.AND P4, PT, R0, 0x30, P1 ;  /* 0x000000300000780c */ /* 0x000fc60000f84270 */
[----:B------:R-:W-:Y:S01]  /*a340*/  @P5 STG.E.U16 desc[UR36][R4.64+0x52], R45 ;  /* 0x0000522d04005986 */ /* 0x000fe2000c101524 */
[----:B------:R-:W-:Y:S01]  /*a350*/  ISETP.GT.AND P5, PT, R0, 0x31, P1 ;  /* 0x000000310000780c */ /* 0x000fe20000fa4270 */
[----:B0-----:R-:W-:Y:S02]  /*a360*/  @P0 IMAD.MOV.U32 R6, RZ, RZ, R12 ;  /* 0x000000ffff060224 */ /* 0x001fe400078e000c */
[----:B------:R-:W-:-:S05]  /*a370*/  @P0 IMAD.MOV.U32 R7, RZ, RZ, R13 ;  /* 0x000000ffff070224 */ /* 0x000fca00078e000d */
[----:B------:R0:W-:Y:S01]  /*a380*/  @P0 STG.E.U16 desc[UR36][R6.64+0x50], R46 ;  /* 0x0000502e06000986 */ /* 0x0001e2000c101524 */
[----:B------:R-:W-:Y:S01]  /*a390*/  ISETP.GT.AND P0, PT, R0, 0x30, P2 ;  /* 0x000000300000780c */ /* 0x000fe20001704270 */
[----:B0-----:R-:W-:Y:S02]  /*a3a0*/  @P3 IMAD.MOV.U32 R6, RZ, RZ, R12 ;  /* 0x000000ffff063224 */ /* 0x001fe400078e000c */
[----:B------:R-:W-:-:S05]  /*a3b0*/  @P3 IMAD.MOV.U32 R7, RZ, RZ, R13 ;  /* 0x000000ffff073224 */ /* 0x000fca00078e000d */
[----:B------:R0:W-:Y:S01]  /*a3c0*/  @P3 STG.E.U16 desc[UR36][R6.64+0x52], R47 ;  /* 0x0000522f06003986 */ /* 0x0001e2000c101524 */
[----:B------:R-:W-:-:S03]  /*a3d0*/  ISETP.GT.AND P3, PT, R0, 0x31, P2 ;  /* 0x000000310000780c */ /* 0x000fc60001764270 */
[----:B------:R-:W-:Y:S01]  /*a3e0*/  @P4 STG.E.U16 desc[UR36][R4.64+0x60], R48 ;  /* 0x0000603004004986 */ /* 0x000fe2000c101524 */
[----:B------:R-:W-:-:S03]  /*a3f0*/  ISETP.GT.AND P4, PT, R0, 0x38, P1 ;  /* 0x000000380000780c */ /* 0x000fc60000f84270 */
[----:B------:R-:W-:Y:S01]  /*a400*/  @P5 STG.E.U16 desc[UR36][R4.64+0x62], R49 ;  /* 0x0000623104005986 */ /* 0x000fe2000c101524 */
[----:B------:R-:W-:Y:S01]  /*a410*/  ISETP.GT.AND P5, PT, R0, 0x39, P1 ;  /* 0x000000390000780c */ /* 0x000fe20000fa4270 */
[----:B0-----:R-:W-:Y:S01]  /*a420*/  @P0 IMAD.MOV.U32 R6, RZ, RZ, R12 ;  /* 0x000000ffff060224 */ /* 0x001fe200078e000c */
[----:B------:R-:W-:-:S05]  /*a430*/  @P0 MOV R7, R13 ;  /* 0x0000000d00070202 */ /* 0x000fca0000000f00 */
        /* <DEDUP_REMOVED lines=21> */
[----:B------:R-:W-:Y:S02]  /*a590*/  ISETP.GT.AND P5, PT, R0, 0x49, P1 ;  /* 0x000000490000780c */ /* 0x000fe40000fa4270 */
[----:B0-----:R-:W-:Y:S01]  /*a5a0*/  @P0 MOV R6, R12 ;  /* 0x0000000c00060202 */ /* 0x001fe20000000f00 */
        /* <DEDUP_REMOVED lines=66> */
[C---:B------:R-:W-:Y:S02]  /*a9d0*/  ISETP.GT.AND P3, PT, R0.reuse, 0x78, P1 ;  /* 0x000000780000780c */ /* 0x040fe40000f64270 */
[C---:B------:R-:W-:Y:S01]  /*a9e0*/  ISETP.GT.AND P1, PT, R0.reuse, 0x79, P1 ;  /* 0x000000790000780c */ /* 0x040fe20000f24270 */
[----:B------:R-:W-:Y:S01]  /*a9f0*/  @P4 STG.E.U16 desc[UR36][R4.64+0xe0], R80 ;  /* 0x0000e05004004986 */ /* 0x000fe2000c101524 */
[----:B------:R-:W-:-:S03]  /*aa00*/  ISETP.GT.AND P4, PT, R0, 0x71, P2 ;  /* 0x000000710000780c */ /* 0x000fc60001784270 */
[----:B------:R-:W-:Y:S01]  /*aa10*/  @P5 STG.E.U16 desc[UR36][R4.64+0xe2], R81 ;  /* 0x0000e25104005986 */ /* 0x000fe2000c101524 */
[C---:B------:R-:W-:Y:S02]  /*aa20*/  ISETP.GT.AND P5, PT, R0.reuse, 0x78, P2 ;  /* 0x000000780000780c */ /* 0x040fe400017a4270 */
[----:B------:R-:W-:Y:S01]  /*aa30*/  ISETP.GT.AND P2, PT, R0, 0x79, P2 ;  /* 0x000000790000780c */ /* 0x000fe20001744270 */
[----:B0-----:R-:W-:Y:S01]  /*aa40*/  @P0 IMAD.MOV.U32 R7, RZ, RZ, R13 ;  /* 0x000000ffff070224 */ /* 0x001fe200078e000d */
[----:B------:R-:W-:-:S05]  /*aa50*/  @P0 MOV R6, R12 ;  /* 0x0000000c00060202 */ /* 0x000fca0000000f00 */
[----:B------:R0:W-:Y:S02]  /*aa60*/  @P0 STG.E.U16 desc[UR36][R6.64+0xe0], R82 ;  /* 0x0000e05206000986 */ /* 0x0001e4000c101524 */
[----:B0-----:R-:W-:Y:S02]  /*aa70*/  @P4 IMAD.MOV.U32 R6, RZ, RZ, R12 ;  /* 0x000000ffff064224 */ /* 0x001fe400078e000c */
[----:B------:R-:W-:-:S05]  /*aa80*/  @P4 IMAD.MOV.U32 R7, RZ, RZ, R13 ;  /* 0x000000ffff074224 */ /* 0x000fca00078e000d */
[----:B------:R-:W-:Y:S04]  /*aa90*/  @P4 STG.E.U16 desc[UR36][R6.64+0xe2], R83 ;  /* 0x0000e25306004986 */ /* 0x000fe8000c101524 */
[----:B------:R-:W-:Y:S04]  /*aaa0*/  @P3 STG.E.U16 desc[UR36][R4.64+0xf0], R84 ;  /* 0x0000f05404003986 */ /* 0x000fe8000c101524 */
[----:B------:R0:W-:Y:S02]  /*aab0*/  @P1 STG.E.U16 desc[UR36][R4.64+0xf2], R85 ;  /* 0x0000f25504001986 */ /* 0x0001e4000c101524 */
[----:B0-----:R-:W-:-:S02]  /*aac0*/  @P5 IMAD.MOV.U32 R4, RZ, RZ, R12 ;  /* 0x000000ffff045224 */ /* 0x001fc400078e000c */
[----:B------:R-:W-:-:S05]  /*aad0*/  @P5 IMAD.MOV.U32 R5, RZ, RZ, R13 ;  /* 0x000000ffff055224 */ /* 0x000fca00078e000d */
[----:B------:R0:W-:Y:S04]  /*aae0*/  @P5 STG.E.U16 desc[UR36][R4.64+0xf0], R86 ;  /* 0x0000f05604005986 */ /* 0x0001e8000c101524 */
[----:B------:R0:W-:Y:S02]  /*aaf0*/  @P2 STG.E.U16 desc[UR36][R12.64+0xf2], R87 ;  /* 0x0000f2570c002986 */ /* 0x0001e4000c101524 */
.L_x_280:
[----:B------:R-:W-:Y:S05]  /*ab00*/  BSYNC B0 ;  /* 0x0000000000007941 */ /* 0x000fea0003800000 */
.L_x_28:
[----:B------:R-:W-:Y:S01]  /*ab10*/  ULDC UR4, c[0x0][0xc] ;  /* 0x0000030000047ab9 */ /* 0x000fe20000000800 */
[----:B------:R-:W-:Y:S01]  /*ab20*/  ULDC UR5, c[0x0][0x10] ;  /* 0x0000040000057ab9 */ /* 0x000fe20000000800 */
[----:B0-----:R-:W0:Y:S01]  /*ab30*/  LDC R3, c[0x0][0x14] ;  /* 0x00000500ff037b82 */ /* 0x001e220000000800 */
[----:B------:R-:W-:Y:S01]  /*ab40*/  UIMAD.WIDE.U32 UR4, UR4, UR5, URZ ;  /* 0x00000005040472a5 */ /* 0x000fe2000f8e003f */
[----:B------:R-:W-:Y:S01]  /*ab50*/  PRMT R0, RZ, 0x7610, R0 ;  /* 0x00007610ff007816 */ /* 0x000fe20000000000 */
[----:B------:R-:W-:Y:S02]  /*ab60*/  IMAD.MOV.U32 R153, RZ, RZ, -0x1 ;  /* 0xffffffffff997424 */ /* 0x000fe400078e00ff */
[----:B------:R-:W-:Y:S02]  /*ab70*/  IMAD.MOV.U32 R23, RZ, RZ, -0x1 ;  /* 0xffffffffff177424 */ /* 0x000fe400078e00ff */
[----:B0-----:R-:W-:-:S04]  /*ab80*/  IMAD.WIDE.U32 R16, R3, UR4, R16 ;  /* 0x0000000403107c25 */ /* 0x001fc8000f8e0010 */
[----:B------:R-:W-:Y:S01]  /*ab90*/  IMAD R3, R3, UR5, RZ ;  /* 0x0000000503037c24 */ /* 0x000fe2000f8e02ff */
[----:B------:R-:W-:Y:S02]  /*aba0*/  ULDC.64 UR4, c[0x0][0x650] ;  /* 0x0001940000047ab9 */ /* 0x000fe40000000a00 */
[----:B------:R-:W-:Y:S02]  /*abb0*/  ISETP.GE.U32.AND P0, PT, R16, UR4, PT ;  /* 0x0000000410007c0c */ /* 0x000fe4000bf06070 */
[----:B------:R-:W-:-:S04]  /*abc0*/  IADD3 R17, R17, R3, RZ ;  /* 0x0000000311117210 */ /* 0x000fc80007ffe0ff */
[----:B------:R-:W-:-:S13]  /*abd0*/  ISETP.GE.U32.AND.EX P0, PT, R17, UR5, PT, P0 ;  /* 0x0000000511007c0c */ /* 0x000fda000bf06100 */
[----:B------:R-:W-:Y:S05]  /*abe0*/  @P0 BRA `(.L_x_281) ;  /* 0x0000000400640947 */ /* 0x000fea0003800000 */
[----:B------:R-:W0:Y:S01]  /*abf0*/  S2R R12, SR_CTAID.X ;  /* 0x00000000000c7919 */ /* 0x000e220000002500 */
[----:B-12---:R-:W1:Y:S01]  /*ac00*/  LDC.64 R10, c[0x0][0x628] ;  /* 0x00018a00ff0a7b82 */ /* 0x006e620000000a00 */
[----:B------:R-:W-:Y:S01]  /*ac10*/  ULDC UR4, c[0x0][0x150] ;  /* 0x0000540000047ab9 */ /* 0x000fe20000000800 */
[----:B------:R-:W-:Y:S01]  /*ac20*/  IMAD.MOV.U32 R8, RZ, RZ, R16 ;  /* 0x000000ffff087224 */ /* 0x000fe200078e0010 */
[----:B------:R-:W2:Y:S01]  /*ac30*/  S2R R24, SR_CTAID.Y ;  /* 0x0000000000187919 */ /* 0x000ea20000002600 */
[----:B------:R-:W-:-:S04]  /*ac40*/  IMAD.MOV.U32 R9, RZ, RZ, R17 ;  /* 0x000000ffff097224 */ /* 0x000fc800078e0011 */
[----:B------:R-:W2:Y:S08]  /*ac50*/  LDC R21, c[0x0][0x144] ;  /* 0x00005100ff157b82 */ /* 0x000eb00000000800 */
[----:B------:R-:W2:Y:S08]  /*ac60*/  LDC R0, c[0x0][0x630] ;  /* 0x00018c00ff007b82 */ /* 0x000eb00000000800 */
[----:B------:R-:W2:Y:S01]  /*ac70*/  LDC.64 R14, c[0x0][0x620] ;  /* 0x00018800ff0e7b82 */ /* 0x000ea20000000a00 */
[----:B-1----:R-:W-:-:S04]  /*ac80*/  ISETP.NE.U32.AND P0, PT, R10, RZ, PT ;  /* 0x000000ff0a00720c */ /* 0x002fc80003f05070 */
[----:B------:R-:W-:Y:S02]  /*ac90*/  ISETP.NE.AND.EX P0, PT, R11, RZ, PT, P0 ;  /* 0x000000ff0b00720c */ /* 0x000fe40003f05300 */
[----:B0-----:R-:W-:-:S05]  /*aca0*/  I2FP.F32.U32 R3, R12 ;  /* 0x0000000c00037245 */ /* 0x001fca0000201000 */
[----:B------:R-:W-:-:S04]  /*acb0*/  FMUL R3, R3, UR4 ;  /* 0x0000000403037c20 */ /* 0x000fc80008400000 */
[----:B------:R0:W1:Y:S02]  /*acc0*/  F2I.U32.TRUNC.NTZ R20, R3 ;  /* 0x0000000300147305 */ /* 0x000064000020f000 */
[----:B------:R-:W-:Y:S05]  /*acd0*/  @!P0 BRA `(.L_x_282) ;  /* 0x0000000000288947 */ /* 0x000fea0003800000 */
[----:B0-----:R-:W0:Y:S02]  /*ace0*/  LDC R3, c[0x0][0x634] ;  /* 0x00018d00ff037b82 */ /* 0x001e240000000800 */
[----:B0-----:R-:W-:-:S05]  /*acf0*/  IADD3 R3, P0, R16, R3, RZ ;  /* 0x0000000310037210 */ /* 0x001fca0007f1e0ff */
[----:B------:R-:W-:-:S04]  /*ad00*/  IMAD.X R13, RZ, RZ, R17, P0 ;  /* 0x000000ffff0d7224 */ /* 0x000fc800000e0611 */
[----:B------:R-:W-:-:S04]  /*ad10*/  IMAD.WIDE.U32 R4, R13, R10, RZ ;  /* 0x0000000a0d047225 */ /* 0x000fc800078e00ff */
[----:B------:R-:W-:-:S04]  /*ad20*/  IMAD.WIDE.U32 R6, P0, R3, R11, R4 ;  /* 0x0000000b03067225 */ /* 0x000fc80007800004 */
[----:B------:R-:W-:Y:S01]  /*ad30*/  IMAD.WIDE.U32 R4, R3, R10, RZ ;  /* 0x0000000a03047225 */ /* 0x000fe200078e00ff */
[----:B------:R-:W-:-:S03]  /*ad40*/  IADD3.X R9, RZ, RZ, RZ, P0, !PT ;  /* 0x000000ffff097210 */ /* 0x000fc600007fe4ff */
[----:B------:R-:W-:Y:S01]  /*ad50*/  IMAD.MOV.U32 R8, RZ, RZ, R7 ;  /* 0x000000ffff087224 */ /* 0x000fe200078e0007 */
[----:B------:R-:W-:-:S05]  /*ad60*/  IADD3 RZ, P0, R5, R6, RZ ;  /* 0x0000000605ff7210 */ /* 0x000fca0007f1e0ff */
[----:B------:R-:W-:-:S08]  /*ad70*/  IMAD.WIDE.U32.X R8, R13, R11, R8, P0 ;  /* 0x0000000b0d087225 */ /* 0x000fd000000e0408 */
.L_x_282:
[----:B------:R-:W3:Y:S01]  /*ad80*/  LDC.64 R28, c[0x0][0x640] ;  /* 0x00019000ff1c7b82 */ /* 0x000ee20000000a00 */
[-CC-:B--2---:R-:W-:Y:S01]  /*ad90*/  SHF.R.U64 R23, R8, R0.reuse, R9.reuse ;  /* 0x0000000008177219 */ /* 0x184fe20000001209 */
[----:B-1----:R-:W-:Y:S01]  /*ada0*/  IMAD.MOV R20, RZ, RZ, -R20 ;  /* 0x000000ffff147224 */ /* 0x002fe200078e0a14 */
[----:B------:R-:W-:Y:S01]  /*adb0*/  SHF.R.U32.HI R0, RZ, R0, R9 ;  /* 0x00000000ff007219 */ /* 0x000fe20000011609 */
[----:B------:R-:W-:Y:S01]  /*adc0*/  ULDC UR4, c[0x0][0x154] ;  /* 0x0000550000047ab9 */ /* 0x000fe20000000800 */
[----:B0-----:R-:W-:Y:S01]  /*add0*/  IADD3 R3, P0, RZ, -R23, RZ ;  /* 0x80000017ff037210 */ /* 0x001fe20007f1e0ff */
[----:B------:R-:W-:Y:S01]  /*ade0*/  IMAD R21, R21, R20, R12 ;  /* 0x0000001415157224 */ /* 0x000fe200078e020c */
[----:B------:R-:W-:Y:S01]  /*adf0*/  MOV R7, 0x1 ;  /* 0x0000000100077802 */ /* 0x000fe20000000f00 */
[----:B------:R-:W0:Y:S02]  /*ae00*/  LDC R6, c[0x0][0x618] ;  /* 0x00018600ff067b82 */ /* 0x000e240000000800 */
[----:B------:R-:W-:-:S04]  /*ae10*/  IMAD.X R5, RZ, RZ, ~R0, P0 ;  /* 0x000000ffff057224 */ /* 0x000fc800000e0e00 */
[-C--:B------:R-:W-:Y:S02]  /*ae20*/  IMAD R0, R5, R14.reuse, RZ ;  /* 0x0000000e05007224 */ /* 0x080fe400078e02ff */
[----:B------:R-:W1:Y:S01]  /*ae30*/  LDC R8, c[0x0][0x608] ;  /* 0x00018200ff087b82 */ /* 0x000e620000000800 */
[----:B------:R-:W-:-:S04]  /*ae40*/  IMAD.WIDE.U32 R4, R3, R14, R16 ;  /* 0x0000000e03047225 */ /* 0x000fc800078e0010 */
[----:B------:R-:W-:Y:S01]  /*ae50*/  IMAD R3, R3, R15, R0 ;  /* 0x0000000f03037224 */ /* 0x000fe200078e0200 */
[----:B------:R-:W-:Y:S02]  /*ae60*/  I2FP.F32.U32 R0, R24 ;  /* 0x0000001800007245 */ /* 0x000fe40000201000 */
[----:B------:R-:W2:Y:S01]  /*ae70*/  LDC R26, c[0x0][0x658] ;  /* 0x00019600ff1a7b82 */ /* 0x000ea20000000800 */
[----:B------:R-:W-:Y:S01]  /*ae80*/  IMAD.IADD R3, R5, 0x1, R3 ;  /* 0x0000000105037824 */ /* 0x000fe200078e0203 */
[----:B---3--:R-:W-:Y:S01]  /*ae90*/  ISETP.NE.U32.AND P0, PT, R28, RZ, PT ;  /* 0x000000ff1c00720c */ /* 0x008fe20003f05070 */
[----:B------:R-:W-:Y:S01]  /*aea0*/  FMUL R0, R0, UR4 ;  /* 0x0000000400007c20 */ /* 0x000fe20008400000 */
[----:B------:R-:W-:Y:S02]  /*aeb0*/  IMAD.MOV.U32 R5, RZ, RZ, -0x1 ;  /* 0xffffffffff057424 */ /* 0x000fe400078e00ff */
[----:B------:R-:W-:Y:S01]  /*aec0*/  ISETP.NE.AND.EX P0, PT, R29, RZ, PT, P0 ;  /* 0x000000ff1d00720c */ /* 0x000fe20003f05300 */
[----:B------:R3:W2:Y:S01]  /*aed0*/  F2I.U32.TRUNC.NTZ R13, R0 ;  /* 0x00000000000d7305 */ /* 0x0006a2000020f000 */
[----:B------:R-:W3:Y:S01]  /*aee0*/  LDC R15, c[0x0][0x148] ;  /* 0x00005200ff0f7b82 */ /* 0x000ee20000000800 */
[----:B0-----:R-:W-:-:S02]  /*aef0*/  SHF.R.U64 R12, R4, R6, R3 ;  /* 0x00000006040c7219 */ /* 0x001fc40000001203 */
[----:B------:R-:W-:-:S05]  /*af00*/  SHF.R.U32.HI R3, RZ, R6, R3 ;  /* 0x00000006ff037219 */ /* 0x000fca0000011603 */
[----:B------:R-:W0:Y:S01]  /*af10*/  LDC R20, c[0x0][0x600] ;  /* 0x00018000ff147b82 */ /* 0x000e220000000800 */
[-CC-:B-1----:R-:W-:Y:S02]  /*af20*/  SHF.R.U64 R10, R12, R8.reuse, R3.reuse ;  /* 0x000000080c0a7219 */ /* 0x182fe40000001203 */
[----:B------:R-:W-:-:S05]  /*af30*/  SHF.R.U32.HI R3, RZ, R8, R3 ;  /* 0x00000008ff037219 */ /* 0x000fca0000011603 */
[----:B------:R-:W1:Y:S01]  /*af40*/  LDC R27, c[0x0][0x648] ;  /* 0x00019200ff1b7b82 */ /* 0x000e620000000800 */
[-C--:B--2---:R-:W-:Y:S02]  /*af50*/  SHF.L.U32 R4, R5, R26.reuse, RZ ;  /* 0x0000001a05047219 */ /* 0x084fe400000006ff */
[--C-:B------:R-:W-:Y:S02]  /*af60*/  SHF.R.U64 R14, R10, R26, R3.reuse ;  /* 0x0000001a0a0e7219 */ /* 0x100fe40000001203 */
[----:B------:R-:W-:Y:S02]  /*af70*/  LOP3.LUT R25, RZ, R4, RZ, 0x33, !PT ;  /* 0x00000004ff197212 */ /* 0x000fe400078e33ff */
[-C--:B------:R-:W-:Y:S01]  /*af80*/  SHF.R.U32.HI R5, RZ, R26.reuse, R3 ;  /* 0x0000001aff057219 */ /* 0x080fe20000011603 */
[----:B------:R-:W2:Y:S01]  /*af90*/  LDC R30, c[0x0][0x638] ;  /* 0x00018e00ff1e7b82 */ /* 0x000ea20000000800 */
[----:B------:R-:W-:Y:S01]  /*afa0*/  SHF.L.U32 R152, R7, R26, RZ ;  /* 0x0000001a07987219 */ /* 0x000fe200000006ff */
[----:B------:R-:W-:-:S06]  /*afb0*/  IMAD.MOV.U32 R4, RZ, RZ, R14 ;  /* 0x000000ffff047224 */ /* 0x000fcc00078e000e */
[----:B------:R-:W0:Y:S01]  /*afc0*/  LDC R31, c[0x0][0x610] ;  /* 0x00018400ff1f7b82 */ /* 0x000e220000000800 */
[----:B------:R-:W-:Y:S05]  /*afd0*/  @!P0 BRA `(.L_x_283) ;  /* 0x0000000000288947 */ /* 0x000fea0003800000 */
[----:B------:R-:W4:Y:S02]  /*afe0*/  LDC R3, c[0x0][0x64c] ;  /* 0x00019300ff037b82 */ /* 0x000f240000000800 */
[----:B----4-:R-:W-:-:S05]  /*aff0*/  IADD3 R3, P0, R14, R3, RZ ;  /* 0x000000030e037210 */ /* 0x010fca0007f1e0ff */
        /* <DEDUP_REMOVED lines=8> */
.L_x_283:
[----:B------:R-:W-:Y:S01]  /*b080*/  ISETP.NE.AND P0, PT, R2, 0x1, PT ;  /* 0x000000010200780c */ /* 0x000fe20003f05270 */
[----:B------:R-:W-:Y:S01]  /*b090*/  IMAD.MOV R13, RZ, RZ, -R13 ;  /* 0x000000ffff0d7224 */ /* 0x000fe200078e0a0d */
[----:B-1-3--:R-:W-:Y:S01]  /*b0a0*/  SHF.R.U64 R0, R4, R27, R5 ;  /* 0x0000001b04007219 */ /* 0x00afe20000001205 */
[----:B------:R-:W-:Y:S01]  /*b0b0*/  IMAD.MOV.U32 R4, RZ, RZ, 0x1 ;  /* 0x00000001ff047424 */ /* 0x000fe200078e00ff */
[----:B------:R-:W-:Y:S02]  /*b0c0*/  LOP3.LUT R5, R10, R25, RZ, 0xc0, !PT ;  /* 0x000000190a057212 */ /* 0x000fe400078ec0ff */
[----:B0-----:R-:W-:Y:S01]  /*b0d0*/  IADD3 R7, R20, -0x1, RZ ;  /* 0xffffffff14077810 */ /* 0x001fe20007ffe0ff */
[----:B------:R-:W-:Y:S02]  /*b0e0*/  IMAD.MOV R3, RZ, RZ, -R0 ;  /* 0x000000ffff037224 */ /* 0x000fe400078e0a00 */
[----:B------:R-:W-:Y:S01]  /*b0f0*/  IMAD R152, R152, R0, R5 ;  /* 0x0000000098987224 */ /* 0x000fe200078e0205 */
[----:B------:R-:W-:Y:S01]  /*b100*/  LOP3.LUT R5, R12, R7, RZ, 0xc0, !PT ;  /* 0x000000070c057212 */ /* 0x000fe200078ec0ff */
[----:B--2---:R-:W-:-:S02]  /*b110*/  IMAD R0, R3, R30, R14 ;  /* 0x0000001e03007224 */ /* 0x004fc400078e020e */
[----:B------:R-:W-:Y:S02]  /*b120*/  @P0 IMAD R21, R15, R13, R24 ;  /* 0x0000000d0f150224 */ /* 0x000fe400078e0218 */
[----:B------:R-:W-:Y:S01]  /*b130*/  IMAD R3, R0, R20, R5 ;  /* 0x0000001400037224 */ /* 0x000fe200078e0205 */
[----:B------:R-:W-:Y:S01]  /*b140*/  PRMT R0, R4, 0x7610, R0 ;  /* 0x0000761004007816 */ /* 0x000fe20000000000 */
[----:B------:R-:W-:-:S05]  /*b150*/  IMAD R152, R152, R31, R21 ;  /* 0x0000001f98987224 */ /* 0x000fca00078e0215 */
[----:B------:R-:W-:Y:S02]  /*b160*/  SEL R153, R3, R152, !P0 ;  /* 0x0000009803997207 */ /* 0x000fe40004000000 */
[----:B------:R-:W-:-:S07]  /*b170*/  SEL R152, R152, R3, !P0 ;  /* 0x0000000398987207 */ /* 0x000fce0004000000 */
.L_x_281:
[----:B------:R-:W-:-:S13]  /*b180*/  LOP3.LUT P0, RZ, R0, 0xff, RZ, 0xc0, !PT ;  /* 0x000000ff00ff7812 */ /* 0x000fda000780c0ff */
[----:B------:R-:W-:Y:S05]  /*b190*/  @P0 BRA `(.L_x_284) ;  /* 0xffffff5c00540947 */ /* 0x000fea000383ffff */
[----:B------:R-:W-:Y:S05]  /*b1a0*/  EXIT ;  /* 0x000000000000794d */ /* 0x000fea0003800000 */
.L_x_3:
[----:B0-----:R-:W-:Y:S01]  /*b1b0*/  ULDC.64 UR4, c[0x0][0x650] ;  /* 0x0001940000047ab9 */ /* 0x001fe20000000a00 */
        /* <DEDUP_REMOVED lines=8> */
[----:B------:R-:W-:Y:S01]  /*b240*/  MOV R10, R16 ;  /* 0x00000010000a7202 */ /* 0x000fe20000000f00 */
[----:B------:R-:W-:-:S06]  /*b250*/  IMAD.MOV.U32 R11, RZ, RZ, R17 ;  /* 0x000000ffff0b7224 */ /* 0x000fcc00078e0011 */
        /* <DEDUP_REMOVED lines=15> */
.L_x_286:
[--C-:B------:R-:W-:Y:S01]  /*b350*/  SHF.R.U64 R12, R10, R14, R11.reuse ;  /* 0x0000000e0a0c7219 */ /* 0x100fe2000000120b */
[----:B------:R-:W0:Y:S01]  /*b360*/  LDC R22, c[0x0][0x618] ;  /* 0x00018600ff167b82 */ /* 0x000e220000000800 */
[----:B------:R-:W-:Y:S01]  /*b370*/  I2FP.F32.U32 R6, R4 ;  /* 0x0000000400067245 */ /* 0x000fe20000201000 */
[----:B------:R-:W-:Y:S01]  /*b380*/  ULDC UR4, c[0x0][0x150] ;  /* 0x0000540000047ab9 */ /* 0x000fe20000000800 */
[----:B------:R-:W-:Y:S02]  /*b390*/  SHF.R.U32.HI R5, RZ, R14, R11 ;  /* 0x0000000eff057219 */ /* 0x000fe4000001160b */
[----:B------:R-:W-:Y:S01]  /*b3a0*/  IADD3 R9, P0, RZ, -R12, RZ ;  /* 0x8000000cff097210 */ /* 0x000fe20007f1e0ff */
[----:B------:R-:W-:Y:S01]  /*b3b0*/  FMUL R11, R6, UR4 ;  /* 0x00000004060b7c20 */ /* 0x000fe20008400000 */
[----:B------:R-:W-:Y:S01]  /*b3c0*/  ULDC UR4, c[0x0][0x154] ;  /* 0x0000550000047ab9 */ /* 0x000fe20000000800 */
[----:B------:R-:W1:Y:S02]  /*b3d0*/  LDC.64 R24, c[0x0][0x640] ;  /* 0x00019000ff187b82 */ /* 0x000e640000000a00 */
[----:B------:R-:W-:-:S02]  /*b3e0*/  IMAD.X R5, RZ, RZ, ~R5, P0 ;  /* 0x000000ffff057224 */ /* 0x000fc400000e0e05 */
[----:B------:R-:W2:Y:S01]  /*b3f0*/  F2I.U32.TRUNC.NTZ R11, R11 ;  /* 0x0000000b000b7305 */ /* 0x000ea2000020f000 */
[----:B------:R-:W-:-:S03]  /*b400*/  IMAD.WIDE.U32 R6, R9, R20, R16 ;  /* 0x0000001409067225 */ /* 0x000fc600078e0010 */
[----:B------:R-:W3:Y:S01]  /*b410*/  LDC R13, c[0x0][0x144] ;  /* 0x00005100ff0d7b82 */ /* 0x000ee20000000800 */
[----:B------:R-:W-:-:S04]  /*b420*/  IMAD R8, R5, R20, RZ ;  /* 0x0000001405087224 */ /* 0x000fc800078e02ff */
[----:B------:R-:W-:Y:S02]  /*b430*/  IMAD R5, R9, R21, R8 ;  /* 0x0000001509057224 */ /* 0x000fe400078e0208 */
[----:B------:R-:W-:Y:S01]  /*b440*/  IMAD.MOV.U32 R8, RZ, RZ, -0x1 ;  /* 0xffffffffff087424 */ /* 0x000fe200078e00ff */
[----:B------:R-:W4:Y:S02]  /*b450*/  LDC R14, c[0x0][0x608] ;  /* 0x00018200ff0e7b82 */ /* 0x000f240000000800 */
[----:B------:R-:W-:Y:S02]  /*b460*/  IADD3 R5, R7, R5, RZ ;  /* 0x0000000507057210 */ /* 0x000fe40007ffe0ff */
[----:B------:R-:W-:Y:S02]  /*b470*/  I2FP.F32.U32 R7, R3 ;  /* 0x0000000300077245 */ /* 0x000fe40000201000 */
[-C--:B0-----:R-:W-:Y:S01]  /*b480*/  SHF.R.U64 R10, R6, R22.reuse, R5 ;  /* 0x00000016060a7219 */ /* 0x081fe20000001205 */
[----:B--2---:R-:W-:Y:S01]  /*b490*/  IMAD.MOV R6, RZ, RZ, -R11 ;  /* 0x000000ffff067224 */ /* 0x004fe200078e0a0b */
[----:B------:R-:W0:Y:S01]  /*b4a0*/  LDC R9, c[0x0][0x658] ;  /* 0x00019600ff097b82 */ /* 0x000e220000000800 */
[----:B-1----:R-:W-:Y:S01]  /*b4b0*/  ISETP.NE.U32.AND P0, PT, R24, RZ, PT ;  /* 0x000000ff1800720c */ /* 0x002fe20003f05070 */
[----:B------:R-:W-:Y:S01]  /*b4c0*/  FMUL R7, R7, UR4 ;  /* 0x0000000407077c20 */ /* 0x000fe20008400000 */
[----:B------:R-:W-:-:S02]  /*b4d0*/  SHF.R.U32.HI R5, RZ, R22, R5 ;  /* 0x00000016ff057219 */ /* 0x000fc40000011605 */
[----:B------:R-:W-:-:S03]  /*b4e0*/  ISETP.NE.AND.EX P0, PT, R25, RZ, PT, P0 ;  /* 0x000000ff1900720c */ /* 0x000fc60003f05300 */
[----:B------:R-:W1:Y:S01]  /*b4f0*/  LDC R20, c[0x0][0x148] ;  /* 0x00005200ff147b82 */ /* 0x000e620000000800 */
[----:B---3--:R-:W-:Y:S02]  /*b500*/  IMAD R23, R13, R6, R4 ;  /* 0x000000060d177224 */ /* 0x008fe400078e0204 */
[----:B------:R-:W-:-:S05]  /*b510*/  IMAD.MOV.U32 R6, RZ, RZ, 0x1 ;  /* 0x00000001ff067424 */ /* 0x000fca00078e00ff */
[----:B------:R-:W2:Y:S01]  /*b520*/  LDC R21, c[0x0][0x600] ;  /* 0x00018000ff157b82 */ /* 0x000ea20000000800 */
[-CC-:B----4-:R-:W-:Y:S02]  /*b530*/  SHF.R.U64 R13, R10, R14.reuse, R5.reuse ;  /* 0x0000000e0a0d7219 */ /* 0x190fe40000001205 */
[----:B------:R-:W-:Y:S02]  /*b540*/  SHF.R.U32.HI R4, RZ, R14, R5 ;  /* 0x0000000eff047219 */ /* 0x000fe40000011605 */
[----:B------:R3:W4:Y:S03]  /*b550*/  F2I.U32.TRUNC.NTZ R14, R7 ;  /* 0x00000007000e7305 */ /* 0x000726000020f000 */
[----:B------:R-:W1:Y:S01]  /*b560*/  LDC R26, c[0x0][0x648] ;  /* 0x00019200ff1a7b82 */ /* 0x000e620000000800 */
[-C--:B0-----:R-:W-:Y:S02]  /*b570*/  SHF.R.U64 R15, R13, R9.reuse, R4 ;  /* 0x000000090d0f7219 */ /* 0x081fe40000001204 */
[----:B------:R-:W-:-:S02]  /*b580*/  SHF.L.U32 R8, R8, R9, RZ ;  /* 0x0000000908087219 */ /* 0x000fc400000006ff */
[-C--:B------:R-:W-:Y:S01]  /*b590*/  SHF.R.U32.HI R5, RZ, R9.reuse, R4 ;  /* 0x00000009ff057219 */ /* 0x080fe20000011604 */
[----:B------:R-:W-:Y:S01]  /*b5a0*/  IMAD.MOV.U32 R4, RZ, RZ, R15 ;  /* 0x000000ffff047224 */ /* 0x000fe200078e000f */
[----:B------:R-:W-:Y:S01]  /*b5b0*/  SHF.L.U32 R22, R6, R9, RZ ;  /* 0x0000000906167219 */ /* 0x000fe200000006ff */
[----:B------:R-:W0:Y:S01]  /*b5c0*/  LDC R27, c[0x0][0x638] ;  /* 0x00018e00ff1b7b82 */ /* 0x000e220000000800 */
[----:B------:R-:W-:-:S07]  /*b5d0*/  LOP3.LUT R28, RZ, R8, RZ, 0x33, !PT ;  /* 0x00000008ff1c7212 */ /* 0x000fce00078e33ff */
[----:B------:R-:W0:Y:S01]  /*b5e0*/  LDC R29, c[0x0][0x610] ;  /* 0x00018400ff1d7b82 */ /* 0x000e220000000800 */
[----:B---34-:R-:W-:Y:S05]  /*b5f0*/  @!P0 BRA `(.L_x_287) ;  /* 0x0000000000288947 */ /* 0x018fea0003800000 */
[----:B------:R-:W3:Y:S02]  /*b600*/  LDC R4, c[0x0][0x64c] ;  /* 0x00019300ff047b82 */ /* 0x000ee40000000800 */
[----:B---3--:R-:W-:-:S05]  /*b610*/  IADD3 R9, P0, R15, R4, RZ ;  /* 0x000000040f097210 */ /* 0x008fca0007f1e0ff */
        /* <DEDUP_REMOVED lines=8> */
.L_x_287:
[----:B------:R-:W-:Y:S01]  /*b6a0*/  ISETP.NE.AND P0, PT, R2, 0x1, PT ;  /* 0x000000010200780c */ /* 0x000fe20003f05270 */
[----:B--2---:R-:W-:Y:S01]  /*b6b0*/  VIADD R7, R21, 0xffffffff ;  /* 0xffffffff15077836 */ /* 0x004fe20000000000 */
[----:B-1----:R-:W-:Y:S01]  /*b6c0*/  SHF.R.U64 R5, R4, R26, R5 ;  /* 0x0000001a04057219 */ /* 0x002fe20000001205 */
[----:B------:R-:W-:Y:S01]  /*b6d0*/  IMAD.MOV R14, RZ, RZ, -R14 ;  /* 0x000000ffff0e7224 */ /* 0x000fe200078e0a0e */
[----:B------:R-:W-:Y:S02]  /*b6e0*/  LOP3.LUT R4, R13, R28, RZ, 0xc0, !PT ;  /* 0x0000001c0d047212 */ /* 0x000fe400078ec0ff */
[----:B------:R-:W-:Y:S01]  /*b6f0*/  LOP3.LUT R10, R10, R7, RZ, 0xc0, !PT ;  /* 0x000000070a0a7212 */ /* 0x000fe200078ec0ff */
[----:B------:R-:W-:Y:S01]  /*b700*/  IMAD.MOV R6, RZ, RZ, -R5 ;  /* 0x000000ffff067224 */ /* 0x000fe200078e0a05 */
[----:B------:R-:W-:Y:S01]  /*b710*/  MOV R8, R12 ;  /* 0x0000000c00087202 */ /* 0x000fe20000000f00 */
[----:B------:R-:W-:-:S04]  /*b720*/  IMAD R4, R22, R5, R4 ;  /* 0x0000000516047224 */ /* 0x000fc800078e0204 */
[----:B------:R-:W-:Y:S02]  /*b730*/  @P0 IMAD R23, R20, R14, R3 ;  /* 0x0000000e14170224 */ /* 0x000fe400078e0203 */
[----:B0-----:R-:W-:Y:S02]  /*b740*/  IMAD R3, R6, R27, R15 ;  /* 0x0000001b06037224 */ /* 0x001fe400078e020f */
[----:B------:R-:W-:Y:S02]  /*b750*/  IMAD R7, R4, R29, R23 ;  /* 0x0000001d04077224 */ /* 0x000fe400078e0217 */
[----:B------:R-:W-:Y:S02]  /*b760*/  IMAD R4, R3, R21, R10 ;  /* 0x0000001503047224 */ /* 0x000fe400078e020a */
[----:B------:R-:W-:-:S03]  /*b770*/  IMAD.MOV.U32 R6, RZ, RZ, 0x1 ;  /* 0x00000001ff067424 */ /* 0x000fc600078e00ff */
[----:B------:R-:W-:Y:S02]  /*b780*/  SEL R9, R4, R7, !P0 ;  /* 0x0000000704097207 */ /* 0x000fe40004000000 */
[----:B------:R-:W-:-:S07]  /*b790*/  SEL R7, R7, R4, !P0 ;  /* 0x0000000407077207 */ /* 0x000fce0004000000 */
.L_x_285:
[----:B------:R-:W-:-:S08]  /*b7a0*/  NOP ;  /* 0x0000000000007918 */ /* 0x000fd00000000000 */
[----:B------:R-:W0:-:S00]  /*b7b0*/  USETMAXREG.DEALLOC.CTAPOOL 0x28 ;  /* 0x00000028000079c8 */ /* 0x000e0000080e0500 */
[----:B0-----:R-:W-:-:S13]  /*b7c0*/  ISETP.NE.AND P0, PT, R0, RZ, PT ;  /* 0x000000ff0000720c */ /* 0x001fda0003f05270 */
[----:B------:R-:W-:Y:S05]  /*b7d0*/  @P0 EXIT ;  /* 0x000000000000094d */ /* 0x000fea0003800000 */
[----:B------:R-:W-:Y:S01]  /*b7e0*/  LOP3.LUT P0, RZ, R6, 0xff, RZ, 0xc0, !PT ;  /* 0x000000ff06ff7812 */ /* 0x000fe2000780c0ff */
[----:B------:R-:W-:Y:S02]  /*b7f0*/  IMAD.MOV.U32 R3, RZ, RZ, 0x1 ;  /* 0x00000001ff037424 */ /* 0x000fe400078e00ff */
[----:B------:R-:W-:-:S10]  /*b800*/  IMAD.MOV.U32 R0, RZ, RZ, RZ ;  /* 0x000000ffff007224 */ /* 0x000fd400078e00ff */
[----:B------:R-:W-:Y:S05]  /*b810*/  @!P0 BRA `(.L_x_288) ;  /* 0x0000000c00648947 */ /* 0x000fea0003800000 */
[----:B------:R-:W0:Y:S01]  /*b820*/  LDC R0, c[0x0][0x28c] ;  /* 0x0000a300ff007b82 */ /* 0x000e220000000800 */
[----:B------:R-:W-:Y:S01]  /*b830*/  ULDC UR5, c[0x0][0x658] ;  /* 0x0001960000057ab9 */ /* 0x000fe20000000800 */
[----:B------:R-:W-:Y:S01]  /*b840*/  UMOV UR7, 0xffffffff ;  /* 0xffffffff00077882 */ /* 0x000fe20000000000 */
[----:B------:R-:W-:Y:S01]  /*b850*/  ULDC UR6, c[0x0][0xc] ;  /* 0x0000030000067ab9 */ /* 0x000fe20000000800 */
[----:B------:R-:W-:Y:S01]  /*b860*/  USHF.L.U32 UR9, UR7, UR5, URZ ;  /* 0x0000000507097299 */ /* 0x000fe2000800063f */
[C---:B------:R-:W-:Y:S01]  /*b870*/  LOP3.LUT P2, RZ, R18.reuse, 0x7f, RZ, 0xc0, !PT ;  /* 0x0000007f12ff7812 */ /* 0x040fe2000784c0ff */
[----:B------:R-:W-:Y:S01]  /*b880*/  UMOV UR8, 0x1 ;  /* 0x0000000100087882 */ /* 0x000fe20000000000 */
[----:B------:R-:W-:Y:S01]  /*b890*/  ULDC UR7, c[0x0][0x10] ;  /* 0x0000040000077ab9 */ /* 0x000fe20000000800 */
[----:B------:R-:W-:Y:S01]  /*b8a0*/  LOP3.LUT P0, RZ, R18, 0x1f, RZ, 0xc0, !PT ;  /* 0x0000001f12ff7812 */ /* 0x000fe2000780c0ff */
[----:B------:R-:W-:Y:S01]  /*b8b0*/  UIMAD.WIDE.U32 UR6, UR6, UR7, URZ ;  /* 0x00000007060672a5 */ /* 0x000fe2000f8e003f */
[----:B------:R-:W-:Y:S01]  /*b8c0*/  BSSY B0, `(.L_x_288) ;  /* 0x00000ce000007945 */ /* 0x000fe20003800000 */
[----:B------:R-:W-:Y:S01]  /*b8d0*/  USHF.L.U32 UR5, UR8, UR5, URZ ;  /* 0x0000000508057299 */ /* 0x000fe2000800063f */
[----:B------:R-:W-:Y:S01]  /*b8e0*/  IMAD.MOV.U32 R11, RZ, RZ, 0x1 ;  /* 0x00000001ff0b7424 */ /* 0x000fe200078e00ff */
[----:B------:R-:W-:Y:S01]  /*b8f0*/  LOP3.LUT R18, R19, 0x2, RZ, 0xfc, !PT ;  /* 0x0000000213127812 */ /* 0x000fe200078efcff */
[----:B------:R-:W-:Y:S01]  /*b900*/  ULDC UR8, c[0x0][0x14] ;  /* 0x0000050000087ab9 */ /* 0x000fe20000000800 */
[----:B------:R-:W-:Y:S01]  /*b910*/  PLOP3.LUT P0, PT, P0, P2, PT, 0x8a, 0x0 ;  /* 0x000000000000781c */ /* 0x000fe20000705172 */
[----:B------:R-:W-:-:S02]  /*b920*/  UIMAD.WIDE.U32 UR30, UR6, UR8, URZ ;  /* 0x00000008061e72a5 */ /* 0x000fc4000f8e003f */
[----:B------:R-:W-:Y:S01]  /*b930*/  UIMAD UR7, UR7, UR8, URZ ;  /* 0x00000008070772a4 */ /* 0x000fe2000f8e023f */
[----:B------:R-:W-:Y:S01]  /*b940*/  ULDC UR4, c[0x0][0x600] ;  /* 0x0001800000047ab9 */ /* 0x000fe20000000800 */
[----:B------:R-:W-:Y:S02]  /*b950*/  ULOP3.LUT UR6, URZ, UR9, URZ, 0x33, !UPT ;  /* 0x000000093f067292 */ /* 0x000fe4000f8e333f */
[----:B------:R-:W-:Y:S01]  /*b960*/  UIADD3 UR4, UR4, -0x1, URZ ;  /* 0xffffffff04047890 */ /* 0x000fe2000fffe03f */
[----:B0-----:R-:W-:Y:S01]  /*b970*/  VIADD R0, R0, 0x7f ;  /* 0x0000007f00007836 */ /* 0x001fe20000000000 */
[----:B------:R-:W-:Y:S01]  /*b980*/  UIADD3 UR7, UR31, UR7, URZ ;  /* 0x000000071f077290 */ /* 0x000fe2000fffe03f */
[----:B------:R-:W-:-:S03]  /*b990*/  ULDC.64 UR38, c[0x0][0x198] ;  /* 0x0000660000267ab9 */ /* 0x000fc60000000a00 */
[----:B------:R-:W-:-:S04]  /*b9a0*/  SHF.R.S32.HI R3, RZ, 0x1f, R0 ;  /* 0x0000001fff037819 */ /* 0x000fc80000011400 */
[----:B------:R-:W-:Y:S02]  /*b9b0*/  LEA.HI R3, R3, R0, RZ, 0x7 ;  /* 0x0000000003037211 */ /* 0x000fe400078f38ff */
[----:B------:R-:W-:Y:S02]  /*b9c0*/  MOV R0, RZ ;  /* 0x000000ff00007202 */ /* 0x000fe40000000f00 */
[----:B------:R-:W-:Y:S01]  /*b9d0*/  SHF.R.S32.HI R13, RZ, 0x7, R3 ;  /* 0x00000007ff0d7819 */ /* 0x000fe20000011403 */
[----:B------:R-:W-:-:S04]  /*b9e0*/  IMAD.MOV.U32 R3, RZ, RZ, 0x1 ;  /* 0x00000001ff037424 */ /* 0x000fc800078e00ff */
[----:B------:R-:W-:-:S07]  /*b9f0*/  VIADD R10, R13, 0x1 ;  /* 0x000000010d0a7836 */ /* 0x000fce0000000000 */
.L_x_300:
[----:B------:R-:W-:-:S03]  /*ba00*/  UMOV UR8, 0xffffffff ;  /* 0xffffffff00087882 */ /* 0x000fc60000000000 */
[----:B------:R-:W-:Y:S05]  /*ba10*/  BRA.DIV UR8, `(.L_x_289) ;  /* 0x0000000e08887947 */ /* 0x000fea000b800000 */
[----:B------:R-:W-:-:S13]  /*ba20*/  ELECT P6, URZ, PT ;  /* 0x00000000003f782f */ /* 0x000fda00038c0000 */
.L_x_309:
[----:B------:R-:W0:Y:S01]  /*ba30*/  LDC R4, c[0x0][0x28c] ;  /* 0x0000a300ff047b82 */ /* 0x000e220000000800 */
[----:B------:R-:W-:Y:S01]  /*ba40*/  BSSY B1, `(.L_x_290) ;  /* 0x0000043000017945 */ /* 0x000fe20003800000 */
[----:B0-----:R-:W-:-:S13]  /*ba50*/  ISETP.LT.OR P6, PT, R4, 0x1, !P6 ;  /* 0x000000010400780c */ /* 0x001fda00077c1670 */
[----:B------:R-:W-:Y:S05]  /*ba60*/  @P6 BRA `(.L_x_291) ;  /* 0x0000000400006947 */ /* 0x000fea0003800000 */
[----:B------:R-:W-:Y:S01]  /*ba70*/  IMAD.SHL.U32 R14, R7, 0x100, RZ ;  /* 0x00000100070e7824 */ /* 0x000fe200078e00ff */
[----:B------:R-:W-:Y:S01]  /*ba80*/  MOV R5, R3 ;  /* 0x0000000300057202 */ /* 0x000fe20000000f00 */
[----:B------:R-:W-:Y:S02]  /*ba90*/  IMAD.SHL.U32 R15, R9, 0x80, RZ ;  /* 0x00000080090f7824 */ /* 0x000fe400078e00ff */
[----:B------:R-:W-:Y:S02]  /*baa0*/  IMAD.MOV.U32 R20, RZ, RZ, RZ ;  /* 0x000000ffff147224 */ /* 0x000fe400078e00ff */
[----:B------:R-:W-:Y:S02]  /*bab0*/  IMAD.MOV.U32 R4, RZ, RZ, R10 ;  /* 0x000000ffff047224 */ /* 0x000fe400078e000a */
[----:B------:R-:W-:-:S07]  /*bac0*/  IMAD.MOV.U32 R6, RZ, RZ, R0 ;  /* 0x000000ffff067224 */ /* 0x000fce00078e0000 */
.L_x_295:
[----:B------:R-:W0:Y:S01]  /*bad0*/  S2R R12, SR_CgaCtaId ;  /* 0x00000000000c7919 */ /* 0x000e220000008800 */
[----:B------:R-:W-:Y:S01]  /*bae0*/  MOV R7, 0x400 ;  /* 0x0000040000077802 */ /* 0x000fe20000000f00 */
[----:B------:R-:W1:Y:S03]  /*baf0*/  @!P2 LDC R9, c[0x0][0x500] ;  /* 0x00014000ff09ab82 */ /* 0x000e660000000800 */
[----:B0-----:R-:W-:Y:S02]  /*bb00*/  LEA R21, R12, R7, 0x18 ;  /* 0x000000070c157211 */ /* 0x001fe400078ec0ff */
[----:B------:R-:W-:-:S03]  /*bb10*/  SHF.L.U32 R7, R5, 0x1f, RZ ;  /* 0x0000001f05077819 */ /* 0x000fc600000006ff */
[----:B------:R-:W-:-:S04]  /*bb20*/  IMAD R12, R6, 0x8, R21 ;  /* 0x00000008060c7824 */ /* 0x000fc800078e0215 */
[----:B------:R-:W0:Y:S02]  /*bb30*/  SYNCS.PHASECHK.TRANS64.TRYWAIT P1, [R12+URZ+0x10], R7 ;  /* 0x000010070c0075a7 */ /* 0x000e24000802017f */
[----:B01----:R-:W-:Y:S05]  /*bb40*/  @!P1 BRA `(.L_x_292) ;  /* 0x0000000c005c9947 */ /* 0x003fea0003800000 */
.L_x_310:
[----:B0-----:R-:W-:Y:S01]  /*bb50*/  PRMT R7, R18, 0x9910, RZ ;  /* 0x0000991012077816 */ /* 0x001fe200000000ff */
[----:B------:R0:W-:Y:S03]  /*bb60*/  @!P2 SYNCS.ARRIVE.TRANS64 RZ, [R12+URZ], R9 ;  /* 0x000000090cffa9a7 */ /* 0x0001e6000800003f */
[----:B------:R-:W-:-:S13]  /*bb70*/  ISETP.NE.AND P1, PT, R7, 0x2, PT ;  /* 0x000000020700780c */ /* 0x000fda0003f25270 */
[----:B0-----:R-:W-:Y:S05]  /*bb80*/  @P1 BRA `(.L_x_293) ;  /* 0x0000000000041947 */ /* 0x001fea0003800000 */
[----:B------:R-:W-:Y:S01]  /*bb90*/  BPT.TRAP 0x1 ;  /* 0x000000040000795c */ /* 0x000fe20000300000 */
.L_x_293:
[----:B------:R-:W-:Y:S05]  /*bba0*/  @P0 BRA `(.L_x_294) ;  /* 0x0000000000040947 */ /* 0x000fea0003800000 */
[----:B------:R-:W-:Y:S01]  /*bbb0*/  BPT.TRAP 0x1 ;  /* 0x000000040000795c */ /* 0x000fe20000300000 */
.L_x_294:
[--C-:B------:R-:W-:Y:S01]  /*bbc0*/  IMAD R7, R6, 0x10000, R21.reuse ;  /* 0x0001000006077824 */ /* 0x100fe200078e0215 */
[----:B------:R-:W-:Y:S01]  /*bbd0*/  R2UR UR34, R20 ;  /* 0x00000000142272ca */ /* 0x000fe200000e0000 */
[----:B------:R-:W-:Y:S01]  /*bbe0*/  IMAD R21, R6, 0x8000, R21 ;  /* 0x0000800006157824 */ /* 0x000fe200078e0215 */
[----:B------:R-:W-:Y:S01]  /*bbf0*/  R2UR UR33, R12 ;  /* 0x000000000c2172ca */ /* 0x000fe200000e0000 */
[----:B------:R-:W-:Y:S01]  /*bc00*/  UIADD3 UR14, UP0, UR38, 0xf0, URZ ;  /* 0x000000f0260e7890 */ /* 0x000fe2000ff1e03f */
[----:B------:R-:W-:Y:S01]  /*bc10*/  R2UR UR24, R7 ;  /* 0x00000000071872ca */ /* 0x000fe200000e0000 */
[----:B------:R-:W-:Y:S01]  /*bc20*/  UIADD3 UR40, UP1, UR38, 0x1f0, URZ ;  /* 0x000001f026287890 */ /* 0x000fe2000ff3e03f */
[----:B------:R-:W-:Y:S01]  /*bc30*/  R2UR UR8, R21 ;  /* 0x00000000150872ca */ /* 0x000fe200000e0000 */
[----:B------:R-:W-:Y:S01]  /*bc40*/  UIADD3.X UR15, URZ, UR39, URZ, UP0, !UPT ;  /* 0x000000273f0f7290 */ /* 0x000fe200087fe43f */
[----:B------:R-:W-:Y:S01]  /*bc50*/  R2UR UR36, R8 ;  /* 0x00000000082472ca */ /* 0x000fe200000e0000 */
[----:B------:R-:W-:Y:S01]  /*bc60*/  UIADD3.X UR41, URZ, UR39, URZ, UP1, !UPT ;  /* 0x000000273f297290 */ /* 0x000fe20008ffe43f */
[----:B------:R-:W-:Y:S01]  /*bc70*/  R2UR UR35, R14 ;  /* 0x000000000e2372ca */ /* 0x000fe200000e0000 */
[----:B------:R-:W-:Y:S01]  /*bc80*/  VIADD R6, R6, 0x1 ;  /* 0x0000000106067836 */ /* 0x000fe20000000000 */
[----:B------:R-:W-:Y:S01]  /*bc90*/  IADD3 R4, R4, -0x1, RZ ;  /* 0xffffffff04047810 */ /* 0x000fe20007ffe0ff */
[----:B------:R-:W-:Y:S01]  /*bca0*/  UIADD3 UR26, UR34, 0x40, URZ ;  /* 0x00000040221a7890 */ /* 0x000fe2000fffe03f */
[----:B------:R-:W-:Y:S01]  /*bcb0*/  R2UR UR19, R15 ;  /* 0x000000000f1372ca */ /* 0x000fe200000e0000 */
[----:B------:R-:W-:Y:S01]  /*bcc0*/  UMOV UR22, 0x0 ;  /* 0x0000000000167882 */ /* 0x000fe20000000000 */
[----:B------:R-:W-:Y:S01]  /*bcd0*/  ISETP.GT.AND P3, PT, R4, 0x1, PT ;  /* 0x000000010400780c */ /* 0x000fe20003f64270 */
[----:B------:R-:W-:Y:S01]  /*bce0*/  UIADD3 UR32, UR24, 0x100, URZ ;  /* 0x0000010018207890 */ /* 0x000fe2000fffe03f */
[----:B------:R-:W-:Y:S01]  /*bcf0*/  ISETP.NE.AND P1, PT, R6, 0x2, PT ;  /* 0x000000020600780c */ /* 0x000fe20003f25270 */
[----:B------:R-:W-:Y:S01]  /*bd00*/  UIADD3 UR24, UR24, 0x8100, URZ ;  /* 0x0000810018187890 */ /* 0x000fe2000fffe03f */
[----:B------:R-:W-:Y:S01]  /*bd10*/  VIADD R20, R20, 0x80 ;  /* 0x0000008014147836 */ /* 0x000fe20000000000 */
[----:B------:R-:W-:Y:S01]  /*bd20*/  UIADD3 UR16, UR8, 0x20100, URZ ;  /* 0x0002010008107890 */ /* 0x000fe2000fffe03f */
[----:B------:R-:W-:Y:S01]  /*bd30*/  SEL R12, RZ, 0x1, P1 ;  /* 0x00000001ff0c7807 */ /* 0x000fe20000800000 */
[----:B------:R-:W-:Y:S01]  /*bd40*/  UIADD3 UR8, UR8, 0x24100, URZ ;  /* 0x0002410008087890 */ /* 0x000fe2000fffe03f */
[----:B------:R-:W-:Y:S01]  /*bd50*/  SEL R6, R6, RZ, P1 ;  /* 0x000000ff06067207 */ /* 0x000fe20000800000 */
[----:B------:R-:W-:Y:S01]  /*bd60*/  UMOV UR23, 0x10000000 ;  /* 0x1000000000177882 */ /* 0x000fe20000000000 */
[----:B------:R-:W-:Y:S01]  /*bd70*/  UMOV UR25, UR33 ;  /* 0x0000002100197c82 */ /* 0x000fe20008000000 */
[----:B------:R-:W-:Y:S01]  /*bd80*/  UMOV UR28, UR36 ;  /* 0x00000024001c7c82 */ /* 0x000fe20008000000 */
[----:B------:R-:W-:Y:S01]  /*bd90*/  UMOV UR27, UR35 ;  /* 0x00000023001b7c82 */ /* 0x000fe20008000000 */
[----:B------:R-:W-:Y:S01]  /*bda0*/  UMOV UR17, UR33 ;  /* 0x0000002100117c82 */ /* 0x000fe20008000000 */
[----:B------:R-:W-:Y:S01]  /*bdb0*/  UMOV UR18, UR34 ;  /* 0x0000002200127c82 */ /* 0x000fe20008000000 */
[----:B------:R-:W-:Y:S01]  /*bdc0*/  UMOV UR20, UR36 ;  /* 0x0000002400147c82 */ /* 0x000fe20008000000 */
[----:B------:R0:W-:Y:S01]  /*bdd0*/  UTMALDG.3D [UR32], [UR14], desc[UR22] ;  /* 0x000016200e0075b4 */ /* 0x0001e20008011000 */
[----:B------:R-:W-:Y:S01]  /*bde0*/  UMOV UR9, UR33 ;  /* 0x0000002100097c82 */ /* 0x000fe20008000000 */
[----:B------:R-:W-:Y:S01]  /*bdf0*/  UMOV UR11, UR19 ;  /* 0x00000013000b7c82 */ /* 0x000fe20008000000 */
[----:B------:R-:W-:Y:S01]  /*be00*/  UMOV UR12, UR36 ;  /* 0x00000024000c7c82 */ /* 0x000fe20008000000 */
[----:B------:R-:W-:Y:S01]  /*be10*/  UMOV UR10, UR26 ;  /* 0x0000001a000a7c82 */ /* 0x000fe20008000000 */
[----:B------:R-:W-:Y:S01]  /*be20*/  LOP3.LUT R5, R5, R12, RZ, 0x3c, !PT ;  /* 0x0000000c05057212 */ /* 0x000fe200078e3cff */
[----:B------:R0:W-:Y:S01]  /*be30*/  UTMALDG.3D [UR24], [UR14], desc[UR22] ;  /* 0x000016180e0075b4 */ /* 0x0001e20008011000 */
[----:B------:R0:W-:Y:S01]  /*be40*/  UTMALDG.3D [UR16], [UR40], desc[UR22] ;  /* 0x00001610280075b4 */ /* 0x0001e20008011000 */
[----:B------:R0:W-:Y:S02]  /*be50*/  UTMALDG.3D [UR8], [UR40], desc[UR22] ;  /* 0x00001608280075b4 */ /* 0x0001e40008011000 */
[----:B0-----:R-:W-:Y:S05]  /*be60*/  @P3 BRA `(.L_x_295) ;  /* 0xfffffffc00183947 */ /* 0x001fea000383ffff */
.L_x_291:
[----:B------:R-:W-:Y:S05]  /*be70*/  BSYNC B1 ;  /* 0x0000000000017941 */ /* 0x000fea0003800000 */
.L_x_290:
[----:B------:R-:W-:Y:S01]  /*be80*/  LOP3.LUT P3, RZ, R11, 0xff, RZ, 0xc0, !PT ;  /* 0x000000ff0bff7812 */ /* 0x000fe2000786c0ff */
[----:B------:R-:W-:Y:S01]  /*be90*/  IMAD.IADD R0, R13, 0x1, R0 ;  /* 0x000000010d007824 */ /* 0x000fe200078e0200 */
[----:B------:R-:W-:Y:S01]  /*bea0*/  IADD3 R16, P4, R16, UR30, RZ ;  /* 0x0000001e10107c10 */ /* 0x000fe2000ff9e0ff */
[----:B------:R-:W-:Y:S01]  /*beb0*/  ULDC.64 UR8, c[0x0][0x650] ;  /* 0x0001940000087ab9 */ /* 0x000fe20000000a00 */
[----:B------:R-:W-:Y:S01]  /*bec0*/  BSSY B1, `(.L_x_296) ;  /* 0x000006b000017945 */ /* 0x000fe20003800000 */
[----:B------:R-:W-:Y:S01]  /*bed0*/  IMAD.MOV.U32 R7, RZ, RZ, -0x1 ;  /* 0xffffffffff077424 */ /* 0x000fe200078e00ff */
[----:B------:R-:W-:Y:S01]  /*bee0*/  SHF.R.U32.HI R4, RZ, 0x1, R0 ;  /* 0x00000001ff047819 */ /* 0x000fe20000011600 */
[----:B------:R-:W-:Y:S01]  /*bef0*/  IMAD.MOV.U32 R9, RZ, RZ, -0x1 ;  /* 0xffffffffff097424 */ /* 0x000fe200078e00ff */
[----:B------:R-:W-:Y:S01]  /*bf00*/  ISETP.GT.U32.AND P1, PT, R0, 0x1, PT ;  /* 0x000000010000780c */ /* 0x000fe20003f24070 */
[----:B------:R-:W-:Y:S01]  /*bf10*/  IMAD.MOV.U32 R8, RZ, RZ, -0x1 ;  /* 0xffffffffff087424 */ /* 0x000fe200078e00ff */
[----:B------:R-:W-:-:S02]  /*bf20*/  LOP3.LUT R4, R4, 0x1, RZ, 0xc0, !PT ;  /* 0x0000000104047812 */ /* 0x000fc400078ec0ff */
[----:B------:R-:W-:Y:S01]  /*bf30*/  ISETP.LT.U32.AND P1, PT, R13, 0x2, P1 ;  /* 0x000000020d00780c */ /* 0x000fe20000f21070 */
[----:B------:R-:W0:Y:S01]  /*bf40*/  @P3 S2R R6, SR_CgaCtaId ;  /* 0x0000000000063919 */ /* 0x000e220000008800 */
[----:B------:R-:W-:Y:S02]  /*bf50*/  @P3 MOV R5, 0x400 ;  /* 0x0000040000053802 */ /* 0x000fe40000000f00 */
[----:B------:R-:W-:Y:S02]  /*bf60*/  IADD3.X R17, R17, UR7, RZ, P4, !PT ;  /* 0x0000000711117c10 */ /* 0x000fe4000a7fe4ff */
[----:B------:R-:W-:Y:S02]  /*bf70*/  ISETP.GE.U32.AND P4, PT, R16, UR8, PT ;  /* 0x0000000810007c0c */ /* 0x000fe4000bf86070 */
[----:B------:R-:W-:Y:S02]  /*bf80*/  LOP3.LUT R0, R0, 0x1, RZ, 0xc0, !PT ;  /* 0x0000000100007812 */ /* 0x000fe400078ec0ff */
[----:B------:R-:W-:-:S02]  /*bf90*/  PRMT R11, RZ, 0x7610, R11 ;  /* 0x00007610ff0b7816 */ /* 0x000fc4000000000b */
[----:B0-----:R-:W-:-:S04]  /*bfa0*/  @P3 LEA R5, R6, R5, 0x18 ;  /* 0x0000000506053211 */ /* 0x001fc800078ec0ff */
[----:B------:R0:W-:Y:S01]  /*bfb0*/  @P3 SYNCS.ARRIVE.TRANS64.A1T0 RZ, [R5+URZ+0x38], RZ ;  /* 0x000038ff05ff39a7 */ /* 0x0001e2000810003f */
[----:B------:R-:W-:Y:S02]  /*bfc0*/  ISETP.NE.U32.AND P3, PT, R4, 0x1, PT ;  /* 0x000000010400780c */ /* 0x000fe40003f65070 */
[----:B------:R-:W-:Y:S02]  /*bfd0*/  SEL R4, RZ, 0x1, !P1 ;  /* 0x00000001ff047807 */ /* 0x000fe40004800000 */
[----:B------:R-:W-:Y:S02]  /*bfe0*/  ISETP.GE.U32.AND.EX P1, PT, R17, UR9, PT, P4 ;  /* 0x0000000911007c0c */ /* 0x000fe4000bf26140 */
[----:B------:R-:W-:-:S04]  /*bff0*/  ISETP.GT.U32.AND P3, PT, R13, 0x1, !P3 ;  /* 0x000000010d00780c */ /* 0x000fc80005f64070 */
[----:B0-----:R-:W-:-:S04]  /*c000*/  SEL R5, RZ, 0x1, !P3 ;  /* 0x00000001ff057807 */ /* 0x001fc80005800000 */
[--C-:B------:R-:W-:Y:S02]  /*c010*/  LOP3.LUT R3, R5, R3, R4.reuse, 0x96, !PT ;  /* 0x0000000305037212 */ /* 0x100fe400078e9604 */
[----:B------:R-:W-:Y:S01]  /*c020*/  PRMT R4, RZ, 0x7610, R4 ;  /* 0x00007610ff047816 */ /* 0x000fe20000000004 */
[----:B------:R-:W-:Y:S06]  /*c030*/  @P1 BRA `(.L_x_297) ;  /* 0x00000004004c1947 */ /* 0x000fec0003800000 */
[----:B------:R-:W-:Y:S01]  /*c040*/  ULDC.64 UR8, c[0x0][0x628] ;  /* 0x00018a0000087ab9 */ /* 0x000fe20000000a00 */
[----:B------:R-:W0:Y:S01]  /*c050*/  S2R R14, SR_CTAID.X ;  /* 0x00000000000e7919 */ /* 0x000e220000002500 */
[----:B------:R-:W-:Y:S01]  /*c060*/  ISETP.NE.U32.AND P1, PT, RZ, UR8, PT ;  /* 0x00000008ff007c0c */ /* 0x000fe2000bf25070 */
[----:B------:R-:W-:Y:S01]  /*c070*/  ULDC UR11, c[0x0][0x630] ;  /* 0x00018c00000b7ab9 */ /* 0x000fe20000000800 */
[----:B------:R-:W-:Y:S01]  /*c080*/  MOV R4, R16 ;  /* 0x0000001000047202 */ /* 0x000fe20000000f00 */
[----:B------:R-:W1:Y:S01]  /*c090*/  S2R R12, SR_CTAID.Y ;  /* 0x00000000000c7919 */ /* 0x000e620000002600 */
[----:B------:R-:W-:Y:S01]  /*c0a0*/  ISETP.NE.AND.EX P1, PT, RZ, UR9, PT, P1 ;  /* 0x00000009ff007c0c */ /* 0x000fe2000bf25310 */
[----:B------:R-:W-:-:S12]  /*c0b0*/  IMAD.MOV.U32 R5, RZ, RZ, R17 ;  /* 0x000000ffff057224 */ /* 0x000fd800078e0011 */
[----:B------:R-:W-:Y:S05]  /*c0c0*/  @!P1 BRA `(.L_x_298) ;  /* 0x0000000000289947 */ /* 0x000fea0003800000 */
[----:B------:R-:W-:Y:S02]  /*c0d0*/  ULDC UR10, c[0x0][0x634] ;  /* 0x00018d00000a7ab9 */ /* 0x000fe40000000800 */
[----:B------:R-:W-:-:S05]  /*c0e0*/  IADD3 R9, P1, R16, UR10, RZ ;  /* 0x0000000a10097c10 */ /* 0x000fca000ff3e0ff */
[----:B------:R-:W-:-:S04]  /*c0f0*/  IMAD.X R15, RZ, RZ, R17, P1 ;  /* 0x000000ffff0f7224 */ /* 0x000fc800008e0611 */
[----:B------:R-:W-:-:S04]  /*c100*/  IMAD.WIDE.U32 R6, R15, UR8, RZ ;  /* 0x000000080f067c25 */ /* 0x000fc8000f8e00ff */
[----:B------:R-:W-:-:S04]  /*c110*/  IMAD.WIDE.U32 R6, P1, R9, UR9, R6 ;  /* 0x0000000909067c25 */ /* 0x000fc8000f820006 */
[----:B------:R-:W-:-:S04]  /*c120*/  IMAD.WIDE.U32 R8, R9, UR8, RZ ;  /* 0x0000000809087c25 */ /* 0x000fc8000f8e00ff */
[----:B------:R-:W-:Y:S01]  /*c130*/  IMAD.X R5, RZ, RZ, RZ, P1 ;  /* 0x000000ffff057224 */ /* 0x000fe200008e06ff */
[----:B------:R-:W-:Y:S01]  /*c140*/  IADD3 RZ, P1, R9, R6, RZ ;  /* 0x0000000609ff7210 */ /* 0x000fe20007f3e0ff */
[----:B------:R-:W-:-:S04]  /*c150*/  IMAD.MOV.U32 R4, RZ, RZ, R7 ;  /* 0x000000ffff047224 */ /* 0x000fc800078e0007 */
[----:B------:R-:W-:-:S08]  /*c160*/  IMAD.WIDE.U32.X R4, R15, UR9, R4, P1 ;  /* 0x000000090f047c25 */ /* 0x000fd000088e0404 */
.L_x_298:
[--C-:B------:R-:W-:Y:S01]  /*c170*/  SHF.R.U64 R8, R4, UR11, R5.reuse ;  /* 0x0000000b04087c19 */ /* 0x100fe20008001205 */
[----:B------:R-:W-:Y:S01]  /*c180*/  ULDC.64 UR8, c[0x0][0x620] ;  /* 0x0001880000087ab9 */ /* 0x000fe20000000a00 */
[----:B------:R-:W-:Y:S01]  /*c190*/  SHF.R.U32.HI R4, RZ, UR11, R5 ;  /* 0x0000000bff047c19 */ /* 0x000fe20008011605 */
[----:B------:R-:W2:Y:S01]  /*c1a0*/  LDC R25, c[0x0][0x144] ;  /* 0x00005100ff197b82 */ /* 0x000ea20000000800 */
[----:B------:R-:W-:Y:S01]  /*c1b0*/  IADD3 R7, P1, RZ, -R8, RZ ;  /* 0x80000008ff077210 */ /* 0x000fe20007f3e0ff */
[----:B------:R-:W-:Y:S01]  /*c1c0*/  ULDC.64 UR12, c[0x0][0x640] ;  /* 0x00019000000c7ab9 */ /* 0x000fe20000000a00 */
[----:B0-----:R-:W-:Y:S01]  /*c1d0*/  I2FP.F32.U32 R9, R14 ;  /* 0x0000000e00097245 */ /* 0x001fe20000201000 */
[----:B------:R-:W-:Y:S02]  /*c1e0*/  ULDC UR10, c[0x0][0x608] ;  /* 0x00018200000a7ab9 */ /* 0x000fe40000000800 */
[----:B------:R-:W-:Y:S01]  /*c1f0*/  IMAD.X R4, RZ, RZ, ~R4, P1 ;  /* 0x000000ffff047224 */ /* 0x000fe200008e0e04 */
[----:B------:R-:W-:Y:S01]  /*c200*/  ISETP.NE.U32.AND P1, PT, RZ, UR12, PT ;  /* 0x0000000cff007c0c */ /* 0x000fe2000bf25070 */
[----:B------:R-:W0:Y:S02]  /*c210*/  LDC R21, c[0x0][0x148] ;  /* 0x00005200ff157b82 */ /* 0x000e240000000800 */
[----:B------:R-:W-:Y:S01]  /*c220*/  IMAD R6, R4, UR8, RZ ;  /* 0x0000000804067c24 */ /* 0x000fe2000f8e02ff */
[----:B------:R-:W-:Y:S01]  /*c230*/  ISETP.NE.AND.EX P1, PT, RZ, UR13, PT, P1 ;  /* 0x0000000dff007c0c */ /* 0x000fe2000bf25310 */
[----:B------:R-:W-:Y:S01]  /*c240*/  IMAD.WIDE.U32 R4, R7, UR8, R16 ;  /* 0x0000000807047c25 */ /* 0x000fe2000f8e0010 */
[----:B------:R-:W-:-:S03]  /*c250*/  ULDC UR8, c[0x0][0x150] ;  /* 0x0000540000087ab9 */ /* 0x000fc60000000800 */
[----:B------:R-:W-:Y:S02]  /*c260*/  IMAD R7, R7, UR9, R6 ;  /* 0x0000000907077c24 */ /* 0x000fe4000f8e0206 */
[----:B------:R-:W-:Y:S01]  /*c270*/  FMUL R6, R9, UR8 ;  /* 0x0000000809067c20 */ /* 0x000fe20008400000 */
[----:B------:R-:W-:Y:S01]  /*c280*/  ULDC UR8, c[0x0][0x618] ;  /* 0x0001860000087ab9 */ /* 0x000fe20000000800 */
[----:B------:R-:W-:Y:S01]  /*c290*/  ULDC UR9, c[0x0][0x154] ;  /* 0x0000550000097ab9 */ /* 0x000fe20000000800 */
[----:B------:R-:W-:-:S03]  /*c2a0*/  IADD3 R5, R5, R7, RZ ;  /* 0x0000000705057210 */ /* 0x000fc60007ffe0ff */
[----:B------:R-:W3:Y:S01]  /*c2b0*/  F2I.U32.TRUNC.NTZ R6, R6 ;  /* 0x0000000600067305 */ /* 0x000ee2000020f000 */
[----:B------:R-:W-:Y:S02]  /*c2c0*/  SHF.R.U64 R9, R4, UR8, R5 ;  /* 0x0000000804097c19 */ /* 0x000fe40008001205 */
[----:B-1----:R-:W-:-:S05]  /*c2d0*/  I2FP.F32.U32 R4, R12 ;  /* 0x0000000c00047245 */ /* 0x002fca0000201000 */
[----:B------:R-:W-:Y:S01]  /*c2e0*/  FMUL R22, R4, UR9 ;  /* 0x0000000904167c20 */ /* 0x000fe20008400000 */
[----:B------:R-:W-:Y:S01]  /*c2f0*/  SHF.R.U32.HI R4, RZ, UR8, R5 ;  /* 0x00000008ff047c19 */ /* 0x000fe20008011605 */
[----:B------:R-:W-:-:S03]  /*c300*/  ULDC UR8, c[0x0][0x658] ;  /* 0x0001960000087ab9 */ /* 0x000fc60000000800 */
[--C-:B------:R-:W-:Y:S01]  /*c310*/  SHF.R.U64 R20, R9, UR10, R4.reuse ;  /* 0x0000000a09147c19 */ /* 0x100fe20008001204 */
[----:B------:R-:W1:Y:S01]  /*c320*/  F2I.U32.TRUNC.NTZ R22, R22 ;  /* 0x0000001600167305 */ /* 0x000e62000020f000 */
[----:B------:R-:W-:Y:S01]  /*c330*/  SHF.R.U32.HI R5, RZ, UR10, R4 ;  /* 0x0000000aff057c19 */ /* 0x000fe20008011604 */
[----:B---3--:R-:W-:-:S03]  /*c340*/  IMAD.MOV R6, RZ, RZ, -R6 ;  /* 0x000000ffff067224 */ /* 0x008fc600078e0a06 */
[--C-:B------:R-:W-:Y:S01]  /*c350*/  SHF.R.U64 R15, R20, UR8, R5.reuse ;  /* 0x00000008140f7c19 */ /* 0x100fe20008001205 */
[----:B--2---:R-:W-:Y:S01]  /*c360*/  IMAD R14, R25, R6, R14 ;  /* 0x00000006190e7224 */ /* 0x004fe200078e020e */
[----:B------:R-:W-:-:S03]  /*c370*/  SHF.R.U32.HI R23, RZ, UR8, R5 ;  /* 0x00000008ff177c19 */ /* 0x000fc60008011605 */
[----:B------:R-:W-:Y:S02]  /*c380*/  IMAD.MOV.U32 R4, RZ, RZ, R15 ;  /* 0x000000ffff047224 */ /* 0x000fe400078e000f */
[----:B------:R-:W-:Y:S01]  /*c390*/  IMAD.MOV.U32 R5, RZ, RZ, R23 ;  /* 0x000000ffff057224 */ /* 0x000fe200078e0017 */
[----:B-1----:R-:W-:Y:S06]  /*c3a0*/  @!P1 BRA `(.L_x_299) ;  /* 0x0000000000289947 */ /* 0x002fec0003800000 */
[----:B------:R-:W-:Y:S02]  /*c3b0*/  ULDC UR8, c[0x0][0x64c] ;  /* 0x0001930000087ab9 */ /* 0x000fe40000000800 */
[----:B------:R-:W-:-:S05]  /*c3c0*/  IADD3 R5, P1, R15, UR8, RZ ;  /* 0x000000080f057c10 */ /* 0x000fca000ff3e0ff */
[----:B------:R-:W-:-:S04]  /*c3d0*/  IMAD.X R23, RZ, RZ, R23, P1 ;  /* 0x000000ffff177224 */ /* 0x000fc800008e0617 */
[----:B------:R-:W-:-:S04]  /*c3e0*/  IMAD.WIDE.U32 R6, R23, UR12, RZ ;  /* 0x0000000c17067c25 */ /* 0x000fc8000f8e00ff */
[----:B------:R-:W-:-:S04]  /*c3f0*/  IMAD.WIDE.U32 R6, P1, R5, UR13, R6 ;  /* 0x0000000d05067c25 */ /* 0x000fc8000f820006 */
[----:B------:R-:W-:Y:S01]  /*c400*/  IMAD.WIDE.U32 R4, R5, UR12, RZ ;  /* 0x0000000c05047c25 */ /* 0x000fe2000f8e00ff */
[----:B------:R-:W-:-:S04]  /*c410*/  MOV R4, R7 ;  /* 0x0000000700047202 */ /* 0x000fc80000000f00 */
[----:B------:R-:W-:Y:S01]  /*c420*/  IADD3 RZ, P3, R5, R6, RZ ;  /* 0x0000000605ff7210 */ /* 0x000fe20007f7e0ff */
[----:B------:R-:W-:-:S04]  /*c430*/  IMAD.X R5, RZ, RZ, RZ, P1 ;  /* 0x000000ffff057224 */ /* 0x000fc800008e06ff */
[----:B------:R-:W-:-:S08]  /*c440*/  IMAD.WIDE.U32.X R4, R23, UR13, R4, P3 ;  /* 0x0000000d17047c25 */ /* 0x000fd000098e0404 */
.L_x_299:
[----:B------:R-:W-:Y:S01]  /*c450*/  ISETP.NE.AND P1, PT, R2, 0x1, PT ;  /* 0x000000010200780c */ /* 0x000fe20003f25270 */
[----:B------:R-:W-:Y:S01]  /*c460*/  ULDC UR8, c[0x0][0x648] ;  /* 0x0001920000087ab9 */ /* 0x000fe20000000800 */
[----:B------:R-:W-:Y:S01]  /*c470*/  LOP3.LUT R20, R20, UR6, RZ, 0xc0, !PT ;  /* 0x0000000614147c12 */ /* 0x000fe2000f8ec0ff */
[----:B------:R-:W-:Y:S01]  /*c480*/  IMAD.MOV R22, RZ, RZ, -R22 ;  /* 0x000000ffff167224 */ /* 0x000fe200078e0a16 */
[----:B------:R-:W-:Y:S01]  /*c490*/  SHF.R.U64 R5, R4, UR8, R5 ;  /* 0x0000000804057c19 */ /* 0x000fe20008001205 */
[----:B------:R-:W-:Y:S01]  /*c4a0*/  ULDC UR8, c[0x0][0x638] ;  /* 0x00018e0000087ab9 */ /* 0x000fe20000000800 */
[----:B------:R-:W-:Y:S01]  /*c4b0*/  LOP3.LUT R6, R9, UR4, RZ, 0xc0, !PT ;  /* 0x0000000409067c12 */ /* 0x000fe2000f8ec0ff */
[----:B------:R-:W-:Y:S02]  /*c4c0*/  ULDC UR9, c[0x0][0x610] ;  /* 0x0001840000097ab9 */ /* 0x000fe40000000800 */
[----:B------:R-:W-:Y:S02]  /*c4d0*/  IMAD.MOV R4, RZ, RZ, -R5 ;  /* 0x000000ffff047224 */ /* 0x000fe400078e0a05 */
[----:B------:R-:W-:-:S02]  /*c4e0*/  IMAD R5, R5, UR5, R20 ;  /* 0x0000000505057c24 */ /* 0x000fc4000f8e0214 */
[----:B0-----:R-:W-:Y:S02]  /*c4f0*/  @P1 IMAD R14, R21, R22, R12 ;  /* 0x00000016150e1224 */ /* 0x001fe400078e020c */
[----:B------:R-:W-:Y:S01]  /*c500*/  IMAD R15, R4, UR8, R15 ;  /* 0x00000008040f7c24 */ /* 0x000fe2000f8e020f */
[----:B------:R-:W-:Y:S01]  /*c510*/  ULDC UR8, c[0x0][0x600] ;  /* 0x0001800000087ab9 */ /* 0x000fe20000000800 */
[----:B------:R-:W-:Y:S02]  /*c520*/  IMAD R14, R5, UR9, R14 ;  /* 0x00000009050e7c24 */ /* 0x000fe4000f8e020e */
[----:B------:R-:W-:Y:S02]  /*c530*/  IMAD R15, R15, UR8, R6 ;  /* 0x000000080f0f7c24 */ /* 0x000fe4000f8e0206 */
[----:B------:R-:W-:-:S03]  /*c540*/  IMAD.MOV.U32 R4, RZ, RZ, 0x1 ;  /* 0x00000001ff047424 */ /* 0x000fc600078e00ff */
[----:B------:R-:W-:Y:S02]  /*c550*/  SEL R9, R15, R14, !P1 ;  /* 0x0000000e0f097207 */ /* 0x000fe40004800000 */
[----:B------:R-:W-:-:S07]  /*c560*/  SEL R7, R14, R15, !P1 ;  /* 0x0000000f0e077207 */ /* 0x000fce0004800000 */
.L_x_297:
[----:B------:R-:W-:Y:S05]  /*c570*/  BSYNC B1 ;  /* 0x0000000000017941 */ /* 0x000fea0003800000 */
.L_x_296:
[----:B------:R-:W-:-:S13]  /*c580*/  LOP3.LUT P1, RZ, R4, 0xff, RZ, 0xc0, !PT ;  /* 0x000000ff04ff7812 */ /* 0x000fda000782c0ff */
[----:B------:R-:W-:Y:S05]  /*c590*/  @P1 BRA `(.L_x_300) ;  /* 0xfffffff400181947 */ /* 0x000fea000383ffff */
[----:B------:R-:W-:Y:S05]  /*c5a0*/  BSYNC B0 ;  /* 0x0000000000007941 */ /* 0x000fea0003800000 */
.L_x_288:
[----:B------:R-:W-:-:S03]  /*c5b0*/  UMOV UR8, 0xffffffff ;  /* 0xffffffff00087882 */ /* 0x000fc60000000000 */
[----:B------:R-:W-:Y:S05]  /*c5c0*/  BRA.DIV UR8, `(.L_x_301) ;  /* 0x0000000208d07947 */ /* 0x000fea000b800000 */
[----:B------:R-:W-:-:S13]  /*c5d0*/  ELECT P6, URZ, PT ;  /* 0x00000000003f782f */ /* 0x000fda00038c0000 */
.L_x_313:
[----:B------:R-:W-:Y:S04]  /*c5e0*/  BSSY B0, `(.L_x_302) ;  /* 0x0000019000007945 */ /* 0x000fe80003800000 */
[----:B------:R-:W-:Y:S05]  /*c5f0*/  @!P6 BRA `(.L_x_303) ;  /* 0x00000000005ce947 */ /* 0x000fea0003800000 */
[----:B------:R-:W-:-:S04]  /*c600*/  LOP3.LUT R19, R19, 0x2, RZ, 0xfc, !PT ;  /* 0x0000000213137812 */ /* 0x000fc800078efcff */
[----:B------:R-:W-:-:S13]  /*c610*/  ISETP.NE.AND P0, PT, R19, 0x3, PT ;  /* 0x000000031300780c */ /* 0x000fda0003f05270 */
[----:B------:R-:W-:Y:S05]  /*c620*/  @!P0 BRA `(.L_x_304) ;  /* 0x0000000000048947 */ /* 0x000fea0003800000 */
[----:B------:R-:W-:Y:S01]  /*c630*/  BPT.TRAP 0x1 ;  /* 0x000000040000795c */ /* 0x000fe20000300000 */
.L_x_304:
[----:B------:R-:W0:Y:S01]  /*c640*/  S2R R5, SR_CgaCtaId ;  /* 0x0000000000057919 */ /* 0x000e220000008800 */
[----:B------:R-:W-:Y:S02]  /*c650*/  MOV R2, 0x400 ;  /* 0x0000040000027802 */ /* 0x000fe40000000f00 */
[----:B------:R-:W-:Y:S02]  /*c660*/  SHF.L.U32 R4, R3, 0x1f, RZ ;  /* 0x0000001f03047819 */ /* 0x000fe400000006ff */
[----:B0-----:R-:W-:-:S05]  /*c670*/  LEA R5, R5, R2, 0x18 ;  /* 0x0000000205057211 */ /* 0x001fca00078ec0ff */
[----:B------:R-:W-:-:S04]  /*c680*/  VIADD R5, R5, 0x10 ;  /* 0x0000001005057836 */ /* 0x000fc80000000000 */
[C---:B------:R-:W-:Y:S01]  /*c690*/  IMAD R7, R0.reuse, 0x8, R5 ;  /* 0x0000000800077824 */ /* 0x040fe200078e0205 */
[----:B------:R-:W-:-:S03]  /*c6a0*/  IADD3 R0, R0, 0x1, RZ ;  /* 0x0000000100007810 */ /* 0x000fc60007ffe0ff */
[----:B------:R-:W0:Y:S01]  /*c6b0*/  SYNCS.PHASECHK.TRANS64.TRYWAIT P0, [R7+URZ], R4 ;  /* 0x00000004070075a7 */ /* 0x000e22000800017f */
[----:B------:R-:W-:-:S04]  /*c6c0*/  ISETP.NE.AND P1, PT, R0, 0x2, PT ;  /* 0x000000020000780c */ /* 0x000fc80003f25270 */
[----:B------:R-:W-:Y:S02]  /*c6d0*/  SEL R2, RZ, 0x1, P1 ;  /* 0x00000001ff027807 */ /* 0x000fe40000800000 */
[----:B------:R-:W-:Y:S02]  /*c6e0*/  SEL R0, R0, RZ, P1 ;  /* 0x000000ff00007207 */ /* 0x000fe40000800000 */
[----:B------:R-:W-:Y:S01]  /*c6f0*/  LOP3.LUT R2, R3, R2, RZ, 0x3c, !PT ;  /* 0x0000000203027212 */ /* 0x000fe200078e3cff */
[----:B0-----:R-:W-:Y:S06]  /*c700*/  @!P0 BRA `(.L_x_305) ;  /* 0x0000000000a08947 */ /* 0x001fec0003800000 */
.L_x_314:
[----:B------:R-:W-:Y:S01]  /*c710*/  IMAD R5, R0, 0x8, R5 ;  /* 0x0000000800057824 */ /* 0x000fe200078e0205 */
[----:B------:R-:W-:-:S07]  /*c720*/  SHF.L.U32 R0, R2, 0x1f, RZ ;  /* 0x0000001f02007819 */ /* 0x000fce00000006ff */
.L_x_306:
[----:B-1----:R1:W2:Y:S02]  /*c730*/  SYNCS.PHASECHK.TRANS64.TRYWAIT P0, [R5+URZ], R0 ;  /* 0x00000000050075a7 */ /* 0x0022a4000800017f */
[----:B--2---:R-:W-:Y:S05]  /*c740*/  @!P0 NANOSLEEP.SYNCS 0x989680 ;  /* 0x009896800000895d */ /* 0x004fea0003900000 */
[----:B------:R-:W2:Y:S02]  /*c750*/  @!P0 SYNCS.PHASECHK.TRANS64 P0, [R5+URZ], R0 ;  /* 0x00000000050085a7 */ /* 0x000ea4000800007f */
[----:B--2---:R-:W-:Y:S05]  /*c760*/  @!P0 BRA `(.L_x_306) ;  /* 0xfffffffc00f08947 */ /* 0x004fea000383ffff */
.L_x_303:
[----:B------:R-:W-:Y:S05]  /*c770*/  BSYNC B0 ;  /* 0x0000000000007941 */ /* 0x000fea0003800000 */
.L_x_302:
[----:B------:R-:W-:Y:S05]  /*c780*/  EXIT ;  /* 0x000000000000794d */ /* 0x000fea0003800000 */
.L_x_17:
[----:B---3--:R3:W4:Y:S02]  /*c790*/  SYNCS.PHASECHK.TRANS64.TRYWAIT P1, [R3+URZ], R0 ;  /* 0x00000000030075a7 */ /* 0x008724000802017f */
[----:B----4-:R-:W-:Y:S05]  /*c7a0*/  @!P1 NANOSLEEP.SYNCS 0x989680 ;  /* 0x009896800000995d */ /* 0x010fea0003900000 */
[----:B------:R-:W4:Y:S02]  /*c7b0*/  @!P1 SYNCS.PHASECHK.TRANS64 P1, [R3+URZ], R0 ;  /* 0x00000000030095a7 */ /* 0x000f24000802007f */
[----:B----4-:R-:W-:Y:S05]  /*c7c0*/  @!P1 BRA `(.L_x_17) ;  /* 0xfffffffc00f09947 */ /* 0x010fea000383ffff */
[----:B------:R-:W-:Y:S05]  /*c7d0*/  BRA `(.L_x_16) ;  /* 0xffffff48007c7947 */ /* 0x000fea000383ffff */
.L_x_22:
[----:B-1----:R-:W-:-:S04]  /*c7e0*/  IMAD.U32 R4, RZ, RZ, UR9 ;  /* 0x00000009ff047e24 */ /* 0x002fc8000f8e00ff */
[----:B------:R1:W2:Y:S03]  /*c7f0*/  SYNCS.PHASECHK.TRANS64.TRYWAIT P1, [R4+URZ], R3 ;  /* 0x00000003040075a7 */ /* 0x0002a6000802017f */
[----:B--2---:R-:W-:Y:S05]  /*c800*/  @!P1 NANOSLEEP.SYNCS 0x989680 ;  /* 0x009896800000995d */ /* 0x004fea0003900000 */
[----:B------:R-:W2:Y:S02]  /*c810*/  @!P1 SYNCS.PHASECHK.TRANS64 P1, [R4+URZ], R3 ;  /* 0x00000003040095a7 */ /* 0x000ea4000802007f */
[----:B--2---:R-:W-:Y:S05]  /*c820*/  @!P1 BRA `(.L_x_22) ;  /* 0xfffffffc00ec9947 */ /* 0x004fea000383ffff */
[----:B------:R-:W-:Y:S05]  /*c830*/  BRA `(.L_x_21) ;  /* 0xffffff5000707947 */ /* 0x000fea000383ffff */
.L_x_289:
[----:B------:R-:W-:Y:S01]  /*c840*/  BSSY B1, `(.L_x_307) ;  /* 0x0000006000017945 */ /* 0x000fe20003800000 */
[----:B------:R-:W-:-:S07]  /*c850*/  IMAD.MOV.U32 R15, RZ, RZ, -0x1 ;  /* 0xffffffffff0f7424 */ /* 0x000fce00078e00ff */
[----:B------:R-:W-:Y:S05]  /*c860*/  WARPSYNC.COLLECTIVE R15, `(.L_x_308) ;  /* 0x000000000f0c7348 */ /* 0x000fea0003c00000 */
[----:B------:R-:W-:Y:S02]  /*c870*/  ELECT P6, UR62, PT ;  /* 0x00000000003e782f */ /* 0x000fe400038c0000 */
[----:B------:R-:W-:Y:S01]  /*c880*/  MOV R14, UR62 ;  /* 0x0000003e000e7c02 */ /* 0x000fe20008000f00 */
[----:B------:R-:W-:Y:S10]  /*c890*/  ENDCOLLECTIVE ;  /* 0x000000000000791b */ /* 0x000ff40003800000 */
.L_x_308:
[----:B------:R-:W-:Y:S05]  /*c8a0*/  BSYNC B1 ;  /* 0x0000000000017941 */ /* 0x000fea0003800000 */
.L_x_307:
[----:B------:R-:W-:Y:S05]  /*c8b0*/  BRA `(.L_x_309) ;  /* 0xfffffff0005c7947 */ /* 0x000fea000383ffff */
.L_x_292:
[----:B0-----:R0:W1:Y:S02]  /*c8c0*/  SYNCS.PHASECHK.TRANS64.TRYWAIT P1, [R12+URZ+0x10], R7 ;  /* 0x000010070c0075a7 */ /* 0x001064000802017f */
[----:B-1----:R-:W-:Y:S05]  /*c8d0*/  @!P1 NANOSLEEP.SYNCS 0x989680 ;  /* 0x009896800000995d */ /* 0x002fea0003900000 */
[----:B------:R-:W1:Y:S02]  /*c8e0*/  @!P1 SYNCS.PHASECHK.TRANS64 P1, [R12+URZ+0x10], R7 ;  /* 0x000010070c0095a7 */ /* 0x000e64000802007f */
[----:B-1----:R-:W-:Y:S05]  /*c8f0*/  @!P1 BRA `(.L_x_292) ;  /* 0xfffffffc00f09947 */ /* 0x002fea000383ffff */
[----:B------:R-:W-:Y:S05]  /*c900*/  BRA `(.L_x_310) ;  /* 0xfffffff000907947 */ /* 0x000fea000383ffff */
.L_x_301:
[----:B------:R-:W-:Y:S01]  /*c910*/  BSSY B0, `(.L_x_311) ;  /* 0x0000006000007945 */ /* 0x000fe20003800000 */
[----:B------:R-:W-:-:S07]  /*c920*/  IMAD.MOV.U32 R15, RZ, RZ, -0x1 ;  /* 0xffffffffff0f7424 */ /* 0x000fce00078e00ff */
[----:B------:R-:W-:Y:S05]  /*c930*/  WARPSYNC.COLLECTIVE R15, `(.L_x_312) ;  /* 0x000000000f0c7348 */ /* 0x000fea0003c00000 */
[----:B------:R-:W-:Y:S02]  /*c940*/  ELECT P6, UR62, PT ;  /* 0x00000000003e782f */ /* 0x000fe400038c0000 */
[----:B------:R-:W-:Y:S01]  /*c950*/  MOV R14, UR62 ;  /* 0x0000003e000e7c02 */ /* 0x000fe20008000f00 */
[----:B------:R-:W-:Y:S10]  /*c960*/  ENDCOLLECTIVE ;  /* 0x000000000000791b */ /* 0x000ff40003800000 */
.L_x_312:
[----:B------:R-:W-:Y:S05]  /*c970*/  BSYNC B0 ;  /* 0x0000000000007941 */ /* 0x000fea0003800000 */
.L_x_311:
[----:B------:R-:W-:Y:S05]  /*c980*/  BRA `(.L_x_313) ;  /* 0xfffffffc00147947 */ /* 0x000fea000383ffff */
.L_x_305:
[----:B0-----:R0:W1:Y:S02]  /*c990*/  SYNCS.PHASECHK.TRANS64.TRYWAIT P0, [R7+URZ], R4 ;  /* 0x00000004070075a7 */ /* 0x001064000800017f */
[----:B-1----:R-:W-:Y:S05]  /*c9a0*/  @!P0 NANOSLEEP.SYNCS 0x989680 ;  /* 0x009896800000895d */ /* 0x002fea0003900000 */
[----:B------:R-:W1:Y:S02]  /*c9b0*/  @!P0 SYNCS.PHASECHK.TRANS64 P0, [R7+URZ], R4 ;  /* 0x00000004070085a7 */ /* 0x000e64000800007f */
[----:B-1----:R-:W-:Y:S05]  /*c9c0*/  @!P0 BRA `(.L_x_305) ;  /* 0xfffffffc00f08947 */ /* 0x002fea000383ffff */
[----:B------:R-:W-:Y:S05]  /*c9d0*/  BRA `(.L_x_314) ;  /* 0xfffffffc004c7947 */ /* 0x000fea000383ffff */
.L_x_315:
[----:B------:R-:W-:-:S00]  /*c9e0*/  BRA `(.L_x_315) ;  /* 0xfffffffc00fc7947 */ /* 0x000fc0000383ffff */
[----:B------:R-:W-:-:S00]  /*c9f0*/  NOP ;  /* 0x0000000000007918 */ /* 0x000fc00000000000 */
        /* <DEDUP_REMOVED lines=8> */
.L_x_316:


//--------------------- .nv.global.init           --------------------------
	.section	.nv.global.init,"aw",@progbits
.nv.global.init:
	.type		$str$22,@object
	.size		$str$22,($str$23 - $str$22)
$str$22:
        /*0000*/ 	.byte	0x6b, 0x5f, 0x74, 0x69, 0x6c, 0x65, 0x5f, 0x63, 0x6f, 0x75, 0x6e, 0x74, 0x20, 0x3e, 0x3d, 0x20
        /*0010*/ 	.byte	0x31, 0x00
	.type		$str$23,@object
	.size		$str$23,(__unnamed_1 - $str$23)
$str$23:
        /*0012*/ 	.byte	0x2f, 0x74, 0x6d, 0x70, 0x2f, 0x63, 0x75, 0x74, 0x6c, 0x61, 0x73, 0x73, 0x5f, 0x73, 0x77, 0x65
        /*0022*/ 	.byte	0x65, 0x70, 0x5f, 0x73, 0x72, 0x63, 0x2f, 0x69, 0x6e, 0x63, 0x6c, 0x75, 0x64, 0x65, 0x2f, 0x63
        /*0032*/ 	.byte	0x75, 0x74, 0x6c, 0x61, 0x73, 0x73, 0x2f, 0x67, 0x65, 0x6d, 0x6d, 0x2f, 0x63, 0x6f, 0x6c, 0x6c
        /*0042*/ 	.byte	0x65, 0x63, 0x74, 0x69, 0x76, 0x65, 0x2f, 0x73, 0x6d, 0x39, 0x30, 0x5f, 0x6d, 0x6d, 0x61, 0x5f
        /*0052*/ 	.byte	0x74, 0x6d, 0x61, 0x5f, 0x67, 0x6d, 0x6d, 0x61, 0x5f, 0x73, 0x73, 0x5f, 0x77, 0x61, 0x72, 0x70
        /*0062*/ 	.byte	0x73, 0x70, 0x65, 0x63, 0x69, 0x61, 0x6c, 0x69, 0x7a, 0x65, 0x64, 0x2e, 0x68, 0x70, 0x70, 0x00
	.type		__unnamed_1,@object
	.size		__unnamed_1,(.L_0 - __unnamed_1)
__unnamed_1:
        /*0072*/ 	.byte	0x76, 0x6f, 0x69, 0x64, 0x20, 0x63, 0x75, 0x74, 0x6c, 0x61, 0x73, 0x73, 0x3a, 0x3a, 0x67, 0x65
        /* <DEDUP_REMOVED lines=179> */
        /*0bb2*/ 	.byte	0x74, 0x65, 0x3a, 0x3a, 0x69, 0x64, 0x65, 0x6e, 0x74, 0x69, 0x74, 0x79, 0x5d, 0x00
.L_0:


//--------------------- .nv.shared._ZN7cutlass13device_kernelINS_4gemm6kernel13GemmUniversalIN4cute5tupleIJiiiiEEENS1_10collective13CollectiveMmaINS1_34MainloopSm90TmaGmmaWarpSpecializedILi2ENS5_IJNS4_1CILi1EEESB_SB_EEENS1_35KernelTmaWarpSpecializedCooperativeEEENS5_IJNSA_ILi256EEENSA_ILi128EEESG_EEENS_6half_tENS5_IJlSB_lEEESI_SJ_NS4_8TiledMMAINS4_8MMA_AtomIJNS4_4SM904GMMA26MMA_64x128x16_F32F16F16_SSILNSN_5MajorE0ELSP_0ELNSN_7ScaleInE1ELSQ_1EEEEEENS4_6LayoutINS5_IJNSA_ILi2EEESB_SB_EEENS5_IJSB_NSA_ILi0EEESW_EEEEENS5_IJNS4_10UnderscoreESZ_SZ_EEEEENS4_13SM90_TMA_LOADENS4_14ComposedLayoutINS4_7SwizzleILi3ELi4ELi3EEENS4_18smem_ptr_flag_bitsILi16EEENST_INS5_IJNSA_ILi8EEENSA_ILi64EEEEEENS5_IJS19_SB_EEEEEEEvNS4_8identityES12_S1D_vS1E_EENS_8epilogue10collective6detail29Sm90TmaWarpSpecializedAdapterINS1H_15DefaultEpilogueISI_SJ_SJ_NS1G_6thread17LinearCombinationISI_Li1EffLNS1L_9ScaleType4KindE0ELNS_15FloatRoundStyleE2ESI_EENS1_15EpilogueDefaultEEEEEvvEEEEvNT_6ParamsE --------------------------
	.section	.nv.shared._ZN7cutlass13device_kernelINS_4gemm6kernel13GemmUniversalIN4cute5tupleIJiiiiEEENS1_10collective13CollectiveMmaINS1_34MainloopSm90TmaGmmaWarpSpecializedILi2ENS5_IJNS4_1CILi1EEESB_SB_EEENS1_35KernelTmaWarpSpecializedCooperativeEEENS5_IJNSA_ILi256EEENSA_ILi128EEESG_EEENS_6half_tENS5_IJlSB_lEEESI_SJ_NS4_8TiledMMAINS4_8MMA_AtomIJNS4_4SM904GMMA26MMA_64x128x16_F32F16F16_SSILNSN_5MajorE0ELSP_0ELNSN_7ScaleInE1ELSQ_1EEEEEENS4_6LayoutINS5_IJNSA_ILi2EEESB_SB_EEENS5_IJSB_NSA_ILi0EEESW_EEEEENS5_IJNS4_10UnderscoreESZ_SZ_EEEEENS4_13SM90_TMA_LOADENS4_14ComposedLayoutINS4_7SwizzleILi3ELi4ELi3EEENS4_18smem_ptr_flag_bitsILi16EEENST_INS5_IJNSA_ILi8EEENSA_ILi64EEEEEENS5_IJS19_SB_EEEEEEEvNS4_8identityES12_S1D_vS1E_EENS_8epilogue10collective6detail29Sm90TmaWarpSpecializedAdapterINS1H_15DefaultEpilogueISI_SJ_SJ_NS1G_6thread17LinearCombinationISI_Li1EffLNS1L_9ScaleType4KindE0ELNS_15FloatRoundStyleE2ESI_EENS1_15EpilogueDefaultEEEEEvvEEEEvNT_6ParamsE,"aw",@nobits
	.sectionflags	@""
	.align	16
	.zero		1024


//--------------------- .nv.shared.reserved.0     --------------------------
	.section	.nv.shared.reserved.0,"aw",@nobits
	.weak		__nv_reservedSMEM_offset_0_alias
	.size		__nv_reservedSMEM_offset_0_alias, 0, 0
	.other		__nv_reservedSMEM_offset_0_alias,@"STO_CUDA_RESERVED_SHARED STV_DEFAULT"
__nv_reservedSMEM_offset_0_alias:
	.zero		0


//--------------------- .nv.global                --------------------------
	.section	.nv.global,"aw",@nobits
.nv.global:
	.type		_ZN39_INTERNAL_619859f8_4_k_cu_0d8e9ce3_26834cute1_E,@object
	.size		_ZN39_INTERNAL_619859f8_4_k_cu_0d8e9ce3_26834cute1_E,(_ZN39_INTERNAL_619859f8_4_k_cu_0d8e9ce3_26834cuda3std3__45__cpo6cbeginE - _ZN39_INTERNAL_619859f8_4_k_cu_0d8e9ce3_26834cute1_E)
_ZN39_INTERNAL_619859f8_4_k_cu_0d8e9ce3_26834cute1_E:
	.zero		1
	.type		_ZN39_INTERNAL_619859f8_4_k_cu_0d8e9ce3_26834cuda3std3__45__cpo6cbeginE,@object
	.size		_ZN39_INTERNAL_619859f8_4_k_cu_0d8e9ce3_26834cuda3std3__45__cpo6cbeginE,(_ZN39_INTERNAL_619859f8_4_k_cu_0d8e9ce3_26834cuda3std3__48in_placeE - _ZN39_INTERNAL_619859f8_4_k_cu_0d8e9ce3_26834cuda3std3__45__cpo6cbeginE)
_ZN39_INTERNAL_619859f8_4_k_cu_0d8e9ce3_26834cuda3std3__45__cpo6cbeginE:
	.zero		1
	.type		_ZN39_INTERNAL_619859f8_4_k_cu_0d8e9ce3_26834cuda3std3__48in_placeE,@object
	.size		_ZN39_INTERNAL_619859f8_4_k_cu_0d8e9ce3_26834cuda3std3__48in_placeE,(_ZN39_INTERNAL_619859f8_4_k_cu_0d8e9ce3_26834cuda3std6ranges3__45__cpo9iter_moveE - _ZN39_INTERNAL_619859f8_4_k_cu_0d8e9ce3_26834cuda3std3__48in_placeE)
_ZN39_INTERNAL_619859f8_4_k_cu_0d8e9ce3_26834cuda3std3__48in_placeE:
	.zero		1
	.type		_ZN39_INTERNAL_619859f8_4_k_cu_0d8e9ce3_26834cuda3std6ranges3__45__cpo9iter_moveE,@object
	.size		_ZN39_INTERNAL_619859f8_4_k_cu_0d8e9ce3_26834cuda3std6ranges3__45__cpo9iter_moveE,(_ZN39_INTERNAL_619859f8_4_k_cu_0d8e9ce3_26834cuda3std3__45__cpo5beginE - _ZN39_INTERNAL_619859f8_4_k_cu_0d8e9ce3_26834cuda3std6ranges3__45__cpo9iter_moveE)
_ZN39_INTERNAL_619859f8_4_k_cu_0d8e9ce3_26834cuda3std6ranges3__45__cpo9iter_moveE:
	.zero		1
	.type		_ZN39_INTERNAL_619859f8_4_k_cu_0d8e9ce3_26834cuda3std3__45__cpo5beginE,@object
	.size		_ZN39_INTERNAL_619859f8_4_k_cu_0d8e9ce3_26834cuda3std3__45__cpo5beginE,(_ZN39_INTERNAL_619859f8_4_k_cu_0d8e9ce3_26834cuda3std3__441_GLOBAL__N__619859f8_4_k_cu_0d8e9ce3_26836ignoreE - _ZN39_INTERNAL_619859f8_4_k_cu_0d8e9ce3_26834cuda3std3__45__cpo5beginE)
_ZN39_INTERNAL_619859f8_4_k_cu_0d8e9ce3_26834cuda3std3__45__cpo5beginE:
	.zero		1
	.type		_ZN39_INTERNAL_619859f8_4_k_cu_0d8e9ce3_26834cuda3std3__441_GLOBAL__N__619859f8_4_k_cu_0d8e9ce3_26836ignoreE,@object
	.size		_ZN39_INTERNAL_619859f8_4_k_cu_0d8e9ce3_26834cuda3std3__441_GLOBAL__N__619859f8_4_k_cu_0d8e9ce3_26836ignoreE,(_ZN39_INTERNAL_619859f8_4_k_cu_0d8e9ce3_26834cute7productE - _ZN39_INTERNAL_619859f8_4_k_cu_0d8e9ce3_26834cuda3std3__441_GLOBAL__N__619859f8_4_k_cu_0d8e9ce3_26836ignoreE)
_ZN39_INTERNAL_619859f8_4_k_cu_0d8e9ce3_26834cuda3std3__441_GLOBAL__N__619859f8_4_k_cu_0d8e9ce3_26836ignoreE:
	.zero		1
	.type		_ZN39_INTERNAL_619859f8_4_k_cu_0d8e9ce3_26834cute7productE,@object
	.size		_ZN39_INTERNAL_619859f8_4_k_cu_0d8e9ce3_26834cute7productE,(_ZN39_INTERNAL_619859f8_4_k_cu_0d8e9ce3_26834cuda3std3__45__cpo3endE - _ZN39_INTERNAL_619859f8_4_k_cu_0d8e9ce3_26834cute7productE)
_ZN39_INTERNAL_619859f8_4_k_cu_0d8e9ce3_26834cute7productE:
	.zero		1
	.type		_ZN39_INTERNAL_619859f8_4_k_cu_0d8e9ce3_26834cuda3std3__45__cpo3endE,@object
	.size		_ZN39_INTERNAL_619859f8_4_k_cu_0d8e9ce3_26834cuda3std3__45__cpo3endE,(_ZN39_INTERNAL_619859f8_4_k_cu_0d8e9ce3_26834cuda3std3__419piecewise_constructE - _ZN39_INTERNAL_619859f8_4_k_cu_0d8e9ce3_26834cuda3std3__45__cpo3endE)
_ZN39_INTERNAL_619859f8_4_k_cu_0d8e9ce3_26834cuda3std3__45__cpo3endE:
	.zero		1
	.type		_ZN39_INTERNAL_619859f8_4_k_cu_0d8e9ce3_26834cuda3std3__419piecewise_constructE,@object
	.size		_ZN39_INTERNAL_619859f8_4_k_cu_0d8e9ce3_26834cuda3std3__419piecewise_constructE,(_ZN39_INTERNAL_619859f8_4_k_cu_0d8e9ce3_26834cuda3std3__45__cpo4cendE - _ZN39_INTERNAL_619859f8_4_k_cu_0d8e9ce3_26834cuda3std3__419piecewise_constructE)
_ZN39_INTERNAL_619859f8_4_k_cu_0d8e9ce3_26834cuda3std3__419piecewise_constructE:
	.zero		1
	.type		_ZN39_INTERNAL_619859f8_4_k_cu_0d8e9ce3_26834cuda3std3__45__cpo4cendE,@object
	.size		_ZN39_INTERNAL_619859f8_4_k_cu_0d8e9ce3_26834cuda3std3__45__cpo4cendE,(_ZN39_INTERNAL_619859f8_4_k_cu_0d8e9ce3_26834cuda3std6ranges3__45__cpo4swapE - _ZN39_INTERNAL_619859f8_4_k_cu_0d8e9ce3_26834cuda3std3__45__cpo4cendE)
_ZN39_INTERNAL_619859f8_4_k_cu_0d8e9ce3_26834cuda3std3__45__cpo4cendE:
	.zero		1
	.type		_ZN39_INTERNAL_619859f8_4_k_cu_0d8e9ce3_26834cuda3std6ranges3__45__cpo4swapE,@object
	.size		_ZN39_INTERNAL_619859f8_4_k_cu_0d8e9ce3_26834cuda3std6ranges3__45__cpo4swapE,(.L_8 - _ZN39_INTERNAL_619859f8_4_k_cu_0d8e9ce3_26834cuda3std6ranges3__45__cpo4swapE)
_ZN39_INTERNAL_619859f8_4_k_cu_0d8e9ce3_26834cuda3std6ranges3__45__cpo4swapE:
	.zero		1
.L_8:


//--------------------- .nv.constant0._ZN7cutlass13device_kernelINS_4gemm6kernel13GemmUniversalIN4cute5tupleIJiiiiEEENS1_10collective13CollectiveMmaINS1_34MainloopSm90TmaGmmaWarpSpecializedILi2ENS5_IJNS4_1CILi1EEESB_SB_EEENS1_35KernelTmaWarpSpecializedCooperativeEEENS5_IJNSA_ILi256EEENSA_ILi128EEESG_EEENS_6half_tENS5_IJlSB_lEEESI_SJ_NS4_8TiledMMAINS4_8MMA_AtomIJNS4_4SM904GMMA26MMA_64x128x16_F32F16F16_SSILNSN_5MajorE0ELSP_0ELNSN_7ScaleInE1ELSQ_1EEEEEENS4_6LayoutINS5_IJNSA_ILi2EEESB_SB_EEENS5_IJSB_NSA_ILi0EEESW_EEEEENS5_IJNS4_10UnderscoreESZ_SZ_EEEEENS4_13SM90_TMA_LOADENS4_14ComposedLayoutINS4_7SwizzleILi3ELi4ELi3EEENS4_18smem_ptr_flag_bitsILi16EEENST_INS5_IJNSA_ILi8EEENSA_ILi64EEEEEENS5_IJS19_SB_EEEEEEEvNS4_8identityES12_S1D_vS1E_EENS_8epilogue10collective6detail29Sm90TmaWarpSpecializedAdapterINS1H_15DefaultEpilogueISI_SJ_SJ_NS1G_6thread17LinearCombinationISI_Li1EffLNS1L_9ScaleType4KindE0ELNS_15FloatRoundStyleE2ESI_EENS1_15EpilogueDefaultEEEEEvvEEEEvNT_6ParamsE --------------------------
	.section	.nv.constant0._ZN7cutlass13device_kernelINS_4gemm6kernel13GemmUniversalIN4cute5tupleIJiiiiEEENS1_10collective13CollectiveMmaINS1_34MainloopSm90TmaGmmaWarpSpecializedILi2ENS5_IJNS4_1CILi1EEESB_SB_EEENS1_35KernelTmaWarpSpecializedCooperativeEEENS5_IJNSA_ILi256EEENSA_ILi128EEESG_EEENS_6half_tENS5_IJlSB_lEEESI_SJ_NS4_8TiledMMAINS4_8MMA_AtomIJNS4_4SM904GMMA26MMA_64x128x16_F32F16F16_SSILNSN_5MajorE0ELSP_0ELNSN_7ScaleInE1ELSQ_1EEEEEENS4_6LayoutINS5_IJNSA_ILi2EEESB_SB_EEENS5_IJSB_NSA_ILi0EEESW_EEEEENS5_IJNS4_10UnderscoreESZ_SZ_EEEEENS4_13SM90_TMA_LOADENS4_14ComposedLayoutINS4_7SwizzleILi3ELi4ELi3EEENS4_18smem_ptr_flag_bitsILi16EEENST_INS5_IJNSA_ILi8EEENSA_ILi64EEEEEENS5_IJS19_SB_EEEEEEEvNS4_8identityES12_S1D_vS1E_EENS_8epilogue10collective6detail29Sm90TmaWarpSpecializedAdapterINS1H_15DefaultEpilogueISI_SJ_SJ_NS1G_6thread17LinearCombinationISI_Li1EffLNS1L_9ScaleType4KindE0ELNS_15FloatRoundStyleE2ESI_EENS1_15EpilogueDefaultEEEEEvvEEEEvNT_6ParamsE,"a",@progbits
	.sectionflags	@""
	.align	4
.nv.constant0._ZN7cutlass13device_kernelINS_4gemm6kernel13GemmUniversalIN4cute5tupleIJiiiiEEENS1_10collective13CollectiveMmaINS1_34MainloopSm90TmaGmmaWarpSpecializedILi2ENS5_IJNS4_1CILi1EEESB_SB_EEENS1_35KernelTmaWarpSpecializedCooperativeEEENS5_IJNSA_ILi256EEENSA_ILi128EEESG_EEENS_6half_tENS5_IJlSB_lEEESI_SJ_NS4_8TiledMMAINS4_8MMA_AtomIJNS4_4SM904GMMA26MMA_64x128x16_F32F16F16_SSILNSN_5MajorE0ELSP_0ELNSN_7ScaleInE1ELSQ_1EEEEEENS4_6LayoutINS5_IJNSA_ILi2EEESB_SB_EEENS5_IJSB_NSA_ILi0EEESW_EEEEENS5_IJNS4_10UnderscoreESZ_SZ_EEEEENS4_13SM90_TMA_LOADENS4_14ComposedLayoutINS4_7SwizzleILi3ELi4ELi3EEENS4_18smem_ptr_flag_bitsILi16EEENST_INS5_IJNSA_ILi8EEENSA_ILi64EEEEEENS5_IJS19_SB_EEEEEEEvNS4_8identityES12_S1D_vS1E_EENS_8epilogue10collective6detail29Sm90TmaWarpSpecializedAdapterINS1H_15DefaultEpilogueISI_SJ_SJ_NS1G_6thread17LinearCombinationISI_Li1EffLNS1L_9ScaleType4KindE0ELNS_15FloatRoundStyleE2ESI_EENS1_15EpilogueDefaultEEEEEvvEEEEvNT_6ParamsE:
	.zero		1664


//--------------------- SYMBOLS --------------------------

	.type		.nv.reservedSmem.offset0,@object
	.size		.nv.reservedSmem.offset0,0x4
	.type		__assertfail,@function
